//
// Generated by NVIDIA NVVM Compiler
//
// Compiler Build ID: CL-36424714
// Cuda compilation tools, release 13.0, V13.0.88
// Based on NVVM 20.0.0
//

.version 9.0
.target sm_100
.address_size 64

	// .globl	_Z22histogram_range_kernelILi16EEvPKhPjjii
.extern .shared .align 16 .b8 smem[];

.visible .entry _Z22histogram_range_kernelILi16EEvPKhPjjii(
	.param .u64 .ptr .align 1 _Z22histogram_range_kernelILi16EEvPKhPjjii_param_0,
	.param .u64 .ptr .align 1 _Z22histogram_range_kernelILi16EEvPKhPjjii_param_1,
	.param .u32 _Z22histogram_range_kernelILi16EEvPKhPjjii_param_2,
	.param .u32 _Z22histogram_range_kernelILi16EEvPKhPjjii_param_3,
	.param .u32 _Z22histogram_range_kernelILi16EEvPKhPjjii_param_4
)
{
	.reg .pred 	%p<83>;
	.reg .b16 	%rs<17>;
	.reg .b32 	%r<263>;
	.reg .b64 	%rd<49>;

	ld.param.u64 	%rd28, [_Z22histogram_range_kernelILi16EEvPKhPjjii_param_0];
	ld.param.u64 	%rd27, [_Z22histogram_range_kernelILi16EEvPKhPjjii_param_1];
	ld.param.u32 	%r68, [_Z22histogram_range_kernelILi16EEvPKhPjjii_param_2];
	ld.param.u32 	%r69, [_Z22histogram_range_kernelILi16EEvPKhPjjii_param_3];
	ld.param.u32 	%r70, [_Z22histogram_range_kernelILi16EEvPKhPjjii_param_4];
	cvta.to.global.u64 	%rd1, %rd28;
	sub.s32 	%r1, %r70, %r69;
	add.s32 	%r2, %r1, 1;
	mov.u32 	%r248, %tid.x;
	mov.u32 	%r4, %ntid.x;
	add.s32 	%r5, %r4, 31;
	shr.u32 	%r6, %r5, 5;
	mad.lo.s32 	%r7, %r6, %r1, %r6;
	setp.ge.s32 	%p1, %r248, %r7;
	@%p1 bra 	$L__BB0_7;
	add.s32 	%r71, %r248, %r4;
	max.u32 	%r72, %r7, %r71;
	setp.lt.u32 	%p2, %r71, %r7;
	selp.u32 	%r73, 1, 0, %p2;
	add.s32 	%r74, %r71, %r73;
	sub.s32 	%r75, %r72, %r74;
	div.u32 	%r76, %r75, %r4;
	add.s32 	%r8, %r76, %r73;
	and.b32  	%r77, %r8, 3;
	setp.eq.s32 	%p3, %r77, 3;
	mov.u32 	%r246, %r248;
	@%p3 bra 	$L__BB0_4;
	add.s32 	%r79, %r8, 1;
	and.b32  	%r9, %r79, 3;
	mov.b32 	%r245, 0;
	mov.u32 	%r246, %r248;
$L__BB0_3:
	.pragma "nounroll";
	shl.b32 	%r80, %r246, 2;
	mov.u32 	%r81, smem;
	add.s32 	%r82, %r81, %r80;
	mov.b32 	%r83, 0;
	st.shared.u32 	[%r82], %r83;
	add.s32 	%r246, %r246, %r4;
	add.s32 	%r245, %r245, 1;
	setp.ne.s32 	%p4, %r245, %r9;
	@%p4 bra 	$L__BB0_3;
$L__BB0_4:
	setp.lt.u32 	%p5, %r8, 3;
	@%p5 bra 	$L__BB0_7;
	mov.u32 	%r85, smem;
	shl.b32 	%r88, %r4, 2;
$L__BB0_6:
	shl.b32 	%r84, %r246, 2;
	add.s32 	%r86, %r85, %r84;
	mov.b32 	%r87, 0;
	st.shared.u32 	[%r86], %r87;
	add.s32 	%r89, %r86, %r88;
	st.shared.u32 	[%r89], %r87;
	add.s32 	%r90, %r89, %r88;
	st.shared.u32 	[%r90], %r87;
	add.s32 	%r91, %r90, %r88;
	st.shared.u32 	[%r91], %r87;
	add.s32 	%r246, %r88, %r246;
	setp.lt.s32 	%p6, %r246, %r7;
	@%p6 bra 	$L__BB0_6;
$L__BB0_7:
	bar.sync 	0;
	shl.b32 	%r92, %r4, 4;
	cvt.u64.u32 	%rd2, %r92;
	mov.u32 	%r93, %ctaid.x;
	mul.wide.u32 	%rd48, %r92, %r93;
	cvt.u64.u32 	%rd4, %r68;
	setp.ge.u64 	%p7, %rd48, %rd4;
	@%p7 bra 	$L__BB0_58;
	cvt.u64.u32 	%rd5, %r248;
	shr.u32 	%r94, %r248, 5;
	mul.lo.s32 	%r95, %r2, %r94;
	sub.s32 	%r17, %r95, %r69;
	cvt.u64.u32 	%rd6, %r4;
	mov.u32 	%r96, %nctaid.x;
	cvt.u64.u32 	%rd29, %r96;
	mul.lo.s64 	%rd7, %rd2, %rd29;
$L__BB0_9:
	add.s64 	%rd9, %rd48, %rd5;
	setp.ge.u64 	%p8, %rd9, %rd4;
	@%p8 bra 	$L__BB0_12;
	add.s64 	%rd30, %rd1, %rd9;
	ld.global.nc.u8 	%rs1, [%rd30];
	cvt.u32.u8 	%r18, %rs1;
	setp.gt.u32 	%p9, %r69, %r18;
	setp.lt.u32 	%p10, %r70, %r18;
	or.pred  	%p11, %p9, %p10;
	@%p11 bra 	$L__BB0_12;
	add.s32 	%r97, %r17, %r18;
	shl.b32 	%r98, %r97, 2;
	mov.u32 	%r99, smem;
	add.s32 	%r100, %r99, %r98;
	atom.shared.add.u32 	%r101, [%r100], 1;
$L__BB0_12:
	add.s64 	%rd10, %rd9, %rd6;
	setp.ge.u64 	%p12, %rd10, %rd4;
	@%p12 bra 	$L__BB0_15;
	add.s64 	%rd31, %rd1, %rd10;
	ld.global.nc.u8 	%rs2, [%rd31];
	cvt.u32.u8 	%r19, %rs2;
	setp.gt.u32 	%p13, %r69, %r19;
	setp.lt.u32 	%p14, %r70, %r19;
	or.pred  	%p15, %p13, %p14;
	@%p15 bra 	$L__BB0_15;
	add.s32 	%r102, %r17, %r19;
	shl.b32 	%r103, %r102, 2;
	mov.u32 	%r104, smem;
	add.s32 	%r105, %r104, %r103;
	atom.shared.add.u32 	%r106, [%r105], 1;
$L__BB0_15:
	add.s64 	%rd11, %rd10, %rd6;
	setp.ge.u64 	%p16, %rd11, %rd4;
	@%p16 bra 	$L__BB0_18;
	add.s64 	%rd32, %rd1, %rd11;
	ld.global.nc.u8 	%rs3, [%rd32];
	cvt.u32.u8 	%r20, %rs3;
	setp.gt.u32 	%p17, %r69, %r20;
	setp.lt.u32 	%p18, %r70, %r20;
	or.pred  	%p19, %p17, %p18;
	@%p19 bra 	$L__BB0_18;
	add.s32 	%r107, %r17, %r20;
	shl.b32 	%r108, %r107, 2;
	mov.u32 	%r109, smem;
	add.s32 	%r110, %r109, %r108;
	atom.shared.add.u32 	%r111, [%r110], 1;
$L__BB0_18:
	add.s64 	%rd12, %rd11, %rd6;
	setp.ge.u64 	%p20, %rd12, %rd4;
	@%p20 bra 	$L__BB0_21;
	add.s64 	%rd33, %rd1, %rd12;
	ld.global.nc.u8 	%rs4, [%rd33];
	cvt.u32.u8 	%r21, %rs4;
	setp.gt.u32 	%p21, %r69, %r21;
	setp.lt.u32 	%p22, %r70, %r21;
	or.pred  	%p23, %p21, %p22;
	@%p23 bra 	$L__BB0_21;
	add.s32 	%r112, %r17, %r21;
	shl.b32 	%r113, %r112, 2;
	mov.u32 	%r114, smem;
	add.s32 	%r115, %r114, %r113;
	atom.shared.add.u32 	%r116, [%r115], 1;
$L__BB0_21:
	add.s64 	%rd13, %rd12, %rd6;
	setp.ge.u64 	%p24, %rd13, %rd4;
	@%p24 bra 	$L__BB0_24;
	add.s64 	%rd34, %rd1, %rd13;
	ld.global.nc.u8 	%rs5, [%rd34];
	cvt.u32.u8 	%r22, %rs5;
	setp.gt.u32 	%p25, %r69, %r22;
	setp.lt.u32 	%p26, %r70, %r22;
	or.pred  	%p27, %p25, %p26;
	@%p27 bra 	$L__BB0_24;
	add.s32 	%r117, %r17, %r22;
	shl.b32 	%r118, %r117, 2;
	mov.u32 	%r119, smem;
	add.s32 	%r120, %r119, %r118;
	atom.shared.add.u32 	%r121, [%r120], 1;
$L__BB0_24:
	add.s64 	%rd14, %rd13, %rd6;
	setp.ge.u64 	%p28, %rd14, %rd4;
	@%p28 bra 	$L__BB0_27;
	add.s64 	%rd35, %rd1, %rd14;
	ld.global.nc.u8 	%rs6, [%rd35];
	cvt.u32.u8 	%r23, %rs6;
	setp.gt.u32 	%p29, %r69, %r23;
	setp.lt.u32 	%p30, %r70, %r23;
	or.pred  	%p31, %p29, %p30;
	@%p31 bra 	$L__BB0_27;
	add.s32 	%r122, %r17, %r23;
	shl.b32 	%r123, %r122, 2;
	mov.u32 	%r124, smem;
	add.s32 	%r125, %r124, %r123;
	atom.shared.add.u32 	%r126, [%r125], 1;
$L__BB0_27:
	add.s64 	%rd15, %rd14, %rd6;
	setp.ge.u64 	%p32, %rd15, %rd4;
	@%p32 bra 	$L__BB0_30;
	add.s64 	%rd36, %rd1, %rd15;
	ld.global.nc.u8 	%rs7, [%rd36];
	cvt.u32.u8 	%r24, %rs7;
	setp.gt.u32 	%p33, %r69, %r24;
	setp.lt.u32 	%p34, %r70, %r24;
	or.pred  	%p35, %p33, %p34;
	@%p35 bra 	$L__BB0_30;
	add.s32 	%r127, %r17, %r24;
	shl.b32 	%r128, %r127, 2;
	mov.u32 	%r129, smem;
	add.s32 	%r130, %r129, %r128;
	atom.shared.add.u32 	%r131, [%r130], 1;
$L__BB0_30:
	add.s64 	%rd16, %rd15, %rd6;
	setp.ge.u64 	%p36, %rd16, %rd4;
	@%p36 bra 	$L__BB0_33;
	add.s64 	%rd37, %rd1, %rd16;
	ld.global.nc.u8 	%rs8, [%rd37];
	cvt.u32.u8 	%r25, %rs8;
	setp.gt.u32 	%p37, %r69, %r25;
	setp.lt.u32 	%p38, %r70, %r25;
	or.pred  	%p39, %p37, %p38;
	@%p39 bra 	$L__BB0_33;
	add.s32 	%r132, %r17, %r25;
	shl.b32 	%r133, %r132, 2;
	mov.u32 	%r134, smem;
	add.s32 	%r135, %r134, %r133;
	atom.shared.add.u32 	%r136, [%r135], 1;
$L__BB0_33:
	add.s64 	%rd17, %rd16, %rd6;
	setp.ge.u64 	%p40, %rd17, %rd4;
	@%p40 bra 	$L__BB0_36;
	add.s64 	%rd38, %rd1, %rd17;
	ld.global.nc.u8 	%rs9, [%rd38];
	cvt.u32.u8 	%r26, %rs9;
	setp.gt.u32 	%p41, %r69, %r26;
	setp.lt.u32 	%p42, %r70, %r26;
	or.pred  	%p43, %p41, %p42;
	@%p43 bra 	$L__BB0_36;
	add.s32 	%r137, %r17, %r26;
	shl.b32 	%r138, %r137, 2;
	mov.u32 	%r139, smem;
	add.s32 	%r140, %r139, %r138;
	atom.shared.add.u32 	%r141, [%r140], 1;
$L__BB0_36:
	add.s64 	%rd18, %rd17, %rd6;
	setp.ge.u64 	%p44, %rd18, %rd4;
	@%p44 bra 	$L__BB0_39;
	add.s64 	%rd39, %rd1, %rd18;
	ld.global.nc.u8 	%rs10, [%rd39];
	cvt.u32.u8 	%r27, %rs10;
	setp.gt.u32 	%p45, %r69, %r27;
	setp.lt.u32 	%p46, %r70, %r27;
	or.pred  	%p47, %p45, %p46;
	@%p47 bra 	$L__BB0_39;
	add.s32 	%r142, %r17, %r27;
	shl.b32 	%r143, %r142, 2;
	mov.u32 	%r144, smem;
	add.s32 	%r145, %r144, %r143;
	atom.shared.add.u32 	%r146, [%r145], 1;
$L__BB0_39:
	add.s64 	%rd19, %rd18, %rd6;
	setp.ge.u64 	%p48, %rd19, %rd4;
	@%p48 bra 	$L__BB0_42;
	add.s64 	%rd40, %rd1, %rd19;
	ld.global.nc.u8 	%rs11, [%rd40];
	cvt.u32.u8 	%r28, %rs11;
	setp.gt.u32 	%p49, %r69, %r28;
	setp.lt.u32 	%p50, %r70, %r28;
	or.pred  	%p51, %p49, %p50;
	@%p51 bra 	$L__BB0_42;
	add.s32 	%r147, %r17, %r28;
	shl.b32 	%r148, %r147, 2;
	mov.u32 	%r149, smem;
	add.s32 	%r150, %r149, %r148;
	atom.shared.add.u32 	%r151, [%r150], 1;
$L__BB0_42:
	add.s64 	%rd20, %rd19, %rd6;
	setp.ge.u64 	%p52, %rd20, %rd4;
	@%p52 bra 	$L__BB0_45;
	add.s64 	%rd41, %rd1, %rd20;
	ld.global.nc.u8 	%rs12, [%rd41];
	cvt.u32.u8 	%r29, %rs12;
	setp.gt.u32 	%p53, %r69, %r29;
	setp.lt.u32 	%p54, %r70, %r29;
	or.pred  	%p55, %p53, %p54;
	@%p55 bra 	$L__BB0_45;
	add.s32 	%r152, %r17, %r29;
	shl.b32 	%r153, %r152, 2;
	mov.u32 	%r154, smem;
	add.s32 	%r155, %r154, %r153;
	atom.shared.add.u32 	%r156, [%r155], 1;
$L__BB0_45:
	add.s64 	%rd21, %rd20, %rd6;
	setp.ge.u64 	%p56, %rd21, %rd4;
	@%p56 bra 	$L__BB0_48;
	add.s64 	%rd42, %rd1, %rd21;
	ld.global.nc.u8 	%rs13, [%rd42];
	cvt.u32.u8 	%r30, %rs13;
	setp.gt.u32 	%p57, %r69, %r30;
	setp.lt.u32 	%p58, %r70, %r30;
	or.pred  	%p59, %p57, %p58;
	@%p59 bra 	$L__BB0_48;
	add.s32 	%r157, %r17, %r30;
	shl.b32 	%r158, %r157, 2;
	mov.u32 	%r159, smem;
	add.s32 	%r160, %r159, %r158;
	atom.shared.add.u32 	%r161, [%r160], 1;
$L__BB0_48:
	add.s64 	%rd22, %rd21, %rd6;
	setp.ge.u64 	%p60, %rd22, %rd4;
	@%p60 bra 	$L__BB0_51;
	add.s64 	%rd43, %rd1, %rd22;
	ld.global.nc.u8 	%rs14, [%rd43];
	cvt.u32.u8 	%r31, %rs14;
	setp.gt.u32 	%p61, %r69, %r31;
	setp.lt.u32 	%p62, %r70, %r31;
	or.pred  	%p63, %p61, %p62;
	@%p63 bra 	$L__BB0_51;
	add.s32 	%r162, %r17, %r31;
	shl.b32 	%r163, %r162, 2;
	mov.u32 	%r164, smem;
	add.s32 	%r165, %r164, %r163;
	atom.shared.add.u32 	%r166, [%r165], 1;
$L__BB0_51:
	add.s64 	%rd23, %rd22, %rd6;
	setp.ge.u64 	%p64, %rd23, %rd4;
	@%p64 bra 	$L__BB0_54;
	add.s64 	%rd44, %rd1, %rd23;
	ld.global.nc.u8 	%rs15, [%rd44];
	cvt.u32.u8 	%r32, %rs15;
	setp.gt.u32 	%p65, %r69, %r32;
	setp.lt.u32 	%p66, %r70, %r32;
	or.pred  	%p67, %p65, %p66;
	@%p67 bra 	$L__BB0_54;
	add.s32 	%r167, %r17, %r32;
	shl.b32 	%r168, %r167, 2;
	mov.u32 	%r169, smem;
	add.s32 	%r170, %r169, %r168;
	atom.shared.add.u32 	%r171, [%r170], 1;
$L__BB0_54:
	add.s64 	%rd24, %rd23, %rd6;
	setp.ge.u64 	%p68, %rd24, %rd4;
	@%p68 bra 	$L__BB0_57;
	add.s64 	%rd45, %rd1, %rd24;
	ld.global.nc.u8 	%rs16, [%rd45];
	cvt.u32.u8 	%r33, %rs16;
	setp.gt.u32 	%p69, %r69, %r33;
	setp.lt.u32 	%p70, %r70, %r33;
	or.pred  	%p71, %p69, %p70;
	@%p71 bra 	$L__BB0_57;
	add.s32 	%r172, %r17, %r33;
	shl.b32 	%r173, %r172, 2;
	mov.u32 	%r174, smem;
	add.s32 	%r175, %r174, %r173;
	atom.shared.add.u32 	%r176, [%r175], 1;
$L__BB0_57:
	add.s64 	%rd48, %rd48, %rd7;
	setp.lt.u64 	%p72, %rd48, %rd4;
	@%p72 bra 	$L__BB0_9;
$L__BB0_58:
	bar.sync 	0;
	setp.gt.s32 	%p73, %r248, %r1;
	@%p73 bra 	$L__BB0_74;
	add.s32 	%r34, %r6, -1;
	and.b32  	%r177, %r6, 7;
	add.s32 	%r35, %r177, -1;
	and.b32  	%r36, %r6, 120;
	and.b32  	%r37, %r5, 224;
	and.b32  	%r38, %r5, 96;
	and.b32  	%r39, %r5, 32;
	and.b32  	%r179, %r6, 134217720;
	neg.s32 	%r40, %r179;
	shl.b32 	%r41, %r2, 5;
	cvta.to.global.u64 	%rd26, %rd27;
$L__BB0_60:
	setp.lt.u32 	%p74, %r34, 7;
	mov.b32 	%r257, 0;
	mov.u32 	%r262, %r257;
	@%p74 bra 	$L__BB0_63;
	shl.b32 	%r183, %r248, 2;
	mov.u32 	%r184, smem;
	add.s32 	%r249, %r184, %r183;
	mov.b32 	%r251, 0;
	mov.u32 	%r250, %r40;
	mov.u32 	%r262, %r251;
$L__BB0_62:
	.pragma "nounroll";
	mad.lo.s32 	%r185, %r251, %r2, %r248;
	shl.b32 	%r186, %r185, 2;
	add.s32 	%r188, %r184, %r186;
	ld.shared.u32 	%r189, [%r249];
	add.s32 	%r190, %r189, %r262;
	shl.b32 	%r191, %r2, 2;
	add.s32 	%r192, %r188, %r191;
	ld.shared.u32 	%r193, [%r192];
	add.s32 	%r194, %r193, %r190;
	add.s32 	%r195, %r192, %r191;
	ld.shared.u32 	%r196, [%r195];
	add.s32 	%r197, %r196, %r194;
	add.s32 	%r198, %r195, %r191;
	ld.shared.u32 	%r199, [%r198];
	add.s32 	%r200, %r199, %r197;
	add.s32 	%r201, %r198, %r191;
	ld.shared.u32 	%r202, [%r201];
	add.s32 	%r203, %r202, %r200;
	add.s32 	%r204, %r201, %r191;
	ld.shared.u32 	%r205, [%r204];
	add.s32 	%r206, %r205, %r203;
	add.s32 	%r207, %r204, %r191;
	ld.shared.u32 	%r208, [%r207];
	add.s32 	%r209, %r208, %r206;
	add.s32 	%r210, %r207, %r191;
	ld.shared.u32 	%r211, [%r210];
	add.s32 	%r262, %r211, %r209;
	add.s32 	%r251, %r251, 8;
	add.s32 	%r250, %r250, 8;
	add.s32 	%r249, %r249, %r41;
	setp.ne.s32 	%p75, %r250, 0;
	mov.u32 	%r257, %r36;
	@%p75 bra 	$L__BB0_62;
$L__BB0_63:
	setp.eq.s32 	%p76, %r37, 0;
	@%p76 bra 	$L__BB0_71;
	setp.lt.u32 	%p77, %r35, 3;
	@%p77 bra 	$L__BB0_66;
	mad.lo.s32 	%r213, %r257, %r2, %r248;
	shl.b32 	%r214, %r213, 2;
	mov.u32 	%r215, smem;
	add.s32 	%r216, %r215, %r214;
	ld.shared.u32 	%r217, [%r216];
	add.s32 	%r218, %r217, %r262;
	shl.b32 	%r219, %r2, 2;
	add.s32 	%r220, %r216, %r219;
	ld.shared.u32 	%r221, [%r220];
	add.s32 	%r222, %r221, %r218;
	add.s32 	%r223, %r220, %r219;
	ld.shared.u32 	%r224, [%r223];
	add.s32 	%r225, %r224, %r222;
	add.s32 	%r226, %r223, %r219;
	ld.shared.u32 	%r227, [%r226];
	add.s32 	%r262, %r227, %r225;
	add.s32 	%r257, %r257, 4;
$L__BB0_66:
	setp.eq.s32 	%p78, %r38, 0;
	@%p78 bra 	$L__BB0_71;
	setp.eq.s32 	%p79, %r38, 32;
	@%p79 bra 	$L__BB0_69;
	mad.lo.s32 	%r229, %r257, %r2, %r248;
	shl.b32 	%r230, %r229, 2;
	mov.u32 	%r231, smem;
	add.s32 	%r232, %r231, %r230;
	ld.shared.u32 	%r233, [%r232];
	add.s32 	%r234, %r233, %r262;
	shl.b32 	%r235, %r2, 2;
	add.s32 	%r236, %r232, %r235;
	ld.shared.u32 	%r237, [%r236];
	add.s32 	%r262, %r237, %r234;
	add.s32 	%r257, %r257, 2;
$L__BB0_69:
	setp.eq.s32 	%p80, %r39, 0;
	@%p80 bra 	$L__BB0_71;
	mad.lo.s32 	%r238, %r257, %r2, %r248;
	shl.b32 	%r239, %r238, 2;
	mov.u32 	%r240, smem;
	add.s32 	%r241, %r240, %r239;
	ld.shared.u32 	%r242, [%r241];
	add.s32 	%r262, %r242, %r262;
$L__BB0_71:
	setp.eq.s32 	%p81, %r262, 0;
	@%p81 bra 	$L__BB0_73;
	mul.wide.u32 	%rd46, %r248, 4;
	add.s64 	%rd47, %rd26, %rd46;
	atom.global.add.u32 	%r243, [%rd47], %r262;
$L__BB0_73:
	add.s32 	%r248, %r248, %r4;
	setp.le.s32 	%p82, %r248, %r1;
	@%p82 bra 	$L__BB0_60;
$L__BB0_74:
	ret;

}


// ===== COMPILED SASS (sm_100) =====

	.target	sm_100

	.elftype	@"ET_EXEC"


//--------------------- .note.nv.tkinfo           --------------------------
	.section	.note.nv.tkinfo,"",@"SHT_NOTE"
	.sectionflags	@"SHF_NOTE_NV_TKINFO"
	.tkinfo
        /*0018*/ 	.word	0x00000002
        /*0030*/ 	.string	""
        /*0030*/ 	.string	"ptxas"
        /*0030*/ 	.string	"Cuda compilation tools, release 13.0, V13.0.88"
        /*0030*/ 	.string	"Build cuda_13.0.r13.0/compiler.36424714_0"
        /*0030*/ 	.string	"-arch sm_100 -m 64 "



//--------------------- .note.nv.cuinfo           --------------------------
	.section	.note.nv.cuinfo,"",@"SHT_NOTE"
	.sectionflags	@"SHF_NOTE_NV_CUINFO"
        /*0018*/ 	.short	0x0002
        /*001a*/ 	.short	0x0064
        /*001c*/ 	.short	0x0082
	.zero		2


//--------------------- .nv.info                  --------------------------
	.section	.nv.info,"",@"SHT_CUDA_INFO"
	.align	4


	//----- nvinfo : EIATTR_REGCOUNT
	.align		4
        /*0000*/ 	.byte	0x04, 0x2f
        /*0002*/ 	.short	(.L_1 - .L_0)
	.align		4
.L_0:
        /*0004*/ 	.word	index@(_Z22histogram_range_kernelILi16EEvPKhPjjii)
        /*0008*/ 	.word	0x00000020


	//----- nvinfo : EIATTR_FRAME_SIZE
	.align		4
.L_1:
        /*000c*/ 	.byte	0x04, 0x11
        /*000e*/ 	.short	(.L_3 - .L_2)
	.align		4
.L_2:
        /*0010*/ 	.word	index@(_Z22histogram_range_kernelILi16EEvPKhPjjii)
        /*0014*/ 	.word	0x00000000


	//----- nvinfo : EIATTR_MIN_STACK_SIZE
	.align		4
.L_3:
        /*0018*/ 	.byte	0x04, 0x12
        /*001a*/ 	.short	(.L_5 - .L_4)
	.align		4
.L_4:
        /*001c*/ 	.word	index@(_Z22histogram_range_kernelILi16EEvPKhPjjii)
        /*0020*/ 	.word	0x00000000
.L_5:


//--------------------- .nv.compat                --------------------------
	.section	.nv.compat,"",@"SHT_CUDA_COMPAT_INFO"
	.align	4
        /*0000*/ 	.byte	0x02, 0x09, 0x00, 0x00, 0x02, 0x02, 0x01, 0x00, 0x02, 0x05, 0x05, 0x00, 0x03, 0x07, 0x01, 0x01
        /*0010*/ 	.byte	0x02, 0x03, 0x00, 0x00, 0x02, 0x06, 0x01, 0x00, 0x04, 0x0b, 0x08, 0x00, 0x09, 0x00, 0x00, 0x00
        /*0020*/ 	.byte	0x00, 0x00, 0x00, 0x00


//--------------------- .nv.info._Z22histogram_range_kernelILi16EEvPKhPjjii --------------------------
	.section	.nv.info._Z22histogram_range_kernelILi16EEvPKhPjjii,"",@"SHT_CUDA_INFO"
	.sectionflags	@""
	.align	4


	//----- nvinfo : EIATTR_CUDA_API_VERSION
	.align		4
        /*0000*/ 	.byte	0x04, 0x37
        /*0002*/ 	.short	(.L_7 - .L_6)
.L_6:
        /*0004*/ 	.word	0x00000082


	//----- nvinfo : EIATTR_KPARAM_INFO
	.align		4
.L_7:
        /*0008*/ 	.byte	0x04, 0x17
        /*000a*/ 	.short	(.L_9 - .L_8)
.L_8:
        /*000c*/ 	.word	0x00000000
        /*0010*/ 	.short	0x0004
        /*0012*/ 	.short	0x0018
        /*0014*/ 	.byte	0x00, 0xf0, 0x11, 0x00


	//----- nvinfo : EIATTR_KPARAM_INFO
	.align		4
.L_9:
        /*0018*/ 	.byte	0x04, 0x17
        /*001a*/ 	.short	(.L_11 - .L_10)
.L_10:
        /*001c*/ 	.word	0x00000000
        /*0020*/ 	.short	0x0003
        /*0022*/ 	.short	0x0014
        /*0024*/ 	.byte	0x00, 0xf0, 0x11, 0x00


	//----- nvinfo : EIATTR_KPARAM_INFO
	.align		4
.L_11:
        /*0028*/ 	.byte	0x04, 0x17
        /*002a*/ 	.short	(.L_13 - .L_12)
.L_12:
        /*002c*/ 	.word	0x00000000
        /*0030*/ 	.short	0x0002
        /*0032*/ 	.short	0x0010
        /*0034*/ 	.byte	0x00, 0xf0, 0x11, 0x00


	//----- nvinfo : EIATTR_KPARAM_INFO
	.align		4
.L_13:
        /*0038*/ 	.byte	0x04, 0x17
        /*003a*/ 	.short	(.L_15 - .L_14)
.L_14:
        /*003c*/ 	.word	0x00000000
        /*0040*/ 	.short	0x0001
        /*0042*/ 	.short	0x0008
        /*0044*/ 	.byte	0x00, 0xf5, 0x21, 0x00


	//----- nvinfo : EIATTR_KPARAM_INFO
	.align		4
.L_15:
        /*0048*/ 	.byte	0x04, 0x17
        /*004a*/ 	.short	(.L_17 - .L_16)
.L_16:
        /*004c*/ 	.word	0x00000000
        /*0050*/ 	.short	0x0000
        /*0052*/ 	.short	0x0000
        /*0054*/ 	.byte	0x00, 0xf5, 0x21, 0x00


	//----- nvinfo : EIATTR_SPARSE_MMA_MASK
	.align		4
.L_17:
        /*0058*/ 	.byte	0x03, 0x50
        /*005a*/ 	.short	0x0000


	//----- nvinfo : EIATTR_MAXREG_COUNT
	.align		4
        /*005c*/ 	.byte	0x03, 0x1b
        /*005e*/ 	.short	0x00ff


	//----- nvinfo : EIATTR_NUM_BARRIERS
	.align		4
        /*0060*/ 	.byte	0x02, 0x4c
        /*0062*/ 	.byte	0x01
	.zero		1


	//----- nvinfo : EIATTR_MERCURY_ISA_VERSION
	.align		4
        /*0064*/ 	.byte	0x03, 0x5f
        /*0066*/ 	.short	0x0101


	//----- nvinfo : EIATTR_VRC_CTA_INIT_COUNT
	.align		4
        /*0068*/ 	.byte	0x02, 0x4a
	.zero		1
	.zero		1


	//----- nvinfo : EIATTR_EXIT_INSTR_OFFSETS
	.align		4
        /*006c*/ 	.byte	0x04, 0x1c
        /*006e*/ 	.short	(.L_19 - .L_18)


	//   ....[0]....
.L_18:
        /*0070*/ 	.word	0x00001930


	//   ....[1]....
        /*0074*/ 	.word	0x00001fc0


	//----- nvinfo : EIATTR_CRS_STACK_SIZE
	.align		4
.L_19:
        /*0078*/ 	.byte	0x04, 0x1e
        /*007a*/ 	.short	(.L_21 - .L_20)
.L_20:
        /*007c*/ 	.word	0x00000000


	//----- nvinfo : EIATTR_CBANK_PARAM_SIZE
	.align		4
.L_21:
        /*0080*/ 	.byte	0x03, 0x19
        /*0082*/ 	.short	0x001c


	//----- nvinfo : EIATTR_PARAM_CBANK
	.align		4
        /*0084*/ 	.byte	0x04, 0x0a
        /*0086*/ 	.short	(.L_23 - .L_22)
	.align		4
.L_22:
        /*0088*/ 	.word	index@(.nv.constant0._Z22histogram_range_kernelILi16EEvPKhPjjii)
        /*008c*/ 	.short	0x0380
        /*008e*/ 	.short	0x001c


	//----- nvinfo : EIATTR_SW_WAR
	.align		4
.L_23:
        /*0090*/ 	.byte	0x04, 0x36
        /*0092*/ 	.short	(.L_25 - .L_24)
.L_24:
        /*0094*/ 	.word	0x00000008
.L_25:


//--------------------- .nv.callgraph             --------------------------
	.section	.nv.callgraph,"",@"SHT_CUDA_CALLGRAPH"
	.align	4
	.sectionentsize	8
	.align		4
        /*0000*/ 	.word	0x00000000
	.align		4
        /*0004*/ 	.word	0xffffffff
	.align		4
        /*0008*/ 	.word	0x00000000
	.align		4
        /*000c*/ 	.word	0xfffffffe
	.align		4
        /*0010*/ 	.word	0x00000000
	.align		4
        /*0014*/ 	.word	0xfffffffd
	.align		4
        /*0018*/ 	.word	0x00000000
	.align		4
        /*001c*/ 	.word	0xfffffffc


//--------------------- .text._Z22histogram_range_kernelILi16EEvPKhPjjii --------------------------
	.section	.text._Z22histogram_range_kernelILi16EEvPKhPjjii,"ax",@progbits
	.align	128
        .global         _Z22histogram_range_kernelILi16EEvPKhPjjii
        .type           _Z22histogram_range_kernelILi16EEvPKhPjjii,@function
        .size           _Z22histogram_range_kernelILi16EEvPKhPjjii,(.L_x_49 - _Z22histogram_range_kernelILi16EEvPKhPjjii)
        .other          _Z22histogram_range_kernelILi16EEvPKhPjjii,@"STO_CUDA_ENTRY STV_DEFAULT"
_Z22histogram_range_kernelILi16EEvPKhPjjii:
.text._Z22histogram_range_kernelILi16EEvPKhPjjii:
[----:B------:R-:W-:Y:S08]  /*0000*/  LDC R1, c[0x0][0x37c] ;  /* 0x0000df00ff017b82 */ /* 0x000ff00000000800 */
[----:B------:R-:W0:Y:S01]  /*0010*/  LDC R10, c[0x0][0x360] ;  /* 0x0000d800ff0a7b82 */ /* 0x000e220000000800 */
[----:B------:R-:W1:Y:S01]  /*0020*/  S2R R11, SR_TID.X ;  /* 0x00000000000b7919 */ /* 0x000e620000002100 */
[----:B------:R-:W2:Y:S01]  /*0030*/  LDCU UR4, c[0x0][0x398] ;  /* 0x00007300ff0477ac */ /* 0x000ea20008000800 */
[----:B------:R-:W-:Y:S05]  /*0040*/  BSSY.RECONVERGENT B0, `(.L_x_0) ;  /* 0x0000043000007945 */ /* 0x000fea0003800200 */
[----:B------:R-:W2:Y:S01]  /*0050*/  LDC R3, c[0x0][0x394] ;  /* 0x0000e500ff037b82 */ /* 0x000ea20000000800 */
[----:B0-----:R-:W-:-:S05]  /*0060*/  VIADD R9, R10, 0x1f ;  /* 0x0000001f0a097836 */ /* 0x001fca0000000000 */
[----:B------:R-:W-:Y:S02]  /*0070*/  SHF.R.U32.HI R7, RZ, 0x5, R9 ;  /* 0x00000005ff077819 */ /* 0x000fe40000011609 */
[----:B--2---:R-:W-:-:S05]  /*0080*/  IADD3 R8, PT, PT, -R3, UR4, RZ ;  /* 0x0000000403087c10 */ /* 0x004fca000fffe1ff */
[----:B------:R-:W-:-:S05]  /*0090*/  IMAD R0, R8, R7, R7 ;  /* 0x0000000708007224 */ /* 0x000fca00078e0207 */
[----:B-1----:R-:W-:-:S13]  /*00a0*/  ISETP.GE.AND P0, PT, R11, R0, PT ;  /* 0x000000000b00720c */ /* 0x002fda0003f06270 */
[----:B------:R-:W-:Y:S05]  /*00b0*/  @P0 BRA `(.L_x_1) ;  /* 0x0000000000ec0947 */ /* 0x000fea0003800000 */
[----:B------:R-:W0:Y:S01]  /*00c0*/  I2F.U32.RP R12, R10 ;  /* 0x0000000a000c7306 */ /* 0x000e220000209000 */
[----:B------:R-:W-:Y:S01]  /*00d0*/  IMAD.IADD R13, R11, 0x1, R10 ;  /* 0x000000010b0d7824 */ /* 0x000fe200078e020a */
[----:B------:R-:W-:Y:S01]  /*00e0*/  ISETP.NE.U32.AND P2, PT, R10, RZ, PT ;  /* 0x000000ff0a00720c */ /* 0x000fe20003f45070 */
[----:B------:R-:W-:Y:S03]  /*00f0*/  BSSY.RECONVERGENT B1, `(.L_x_2) ;  /* 0x0000028000017945 */ /* 0x000fe60003800200 */
[----:B------:R-:W-:Y:S02]  /*0100*/  ISETP.GE.U32.AND P0, PT, R13, R0, PT ;  /* 0x000000000d00720c */ /* 0x000fe40003f06070 */
[----:B------:R-:W-:Y:S02]  /*0110*/  VIMNMX.U32 R2, PT, PT, R0, R13, !PT ;  /* 0x0000000d00027248 */ /* 0x000fe40007fe0000 */
[----:B------:R-:W-:-:S04]  /*0120*/  SEL R6, RZ, 0x1, P0 ;  /* 0x00000001ff067807 */ /* 0x000fc80000000000 */
[----:B------:R-:W-:Y:S01]  /*0130*/  IADD3 R13, PT, PT, R2, -R13, -R6 ;  /* 0x8000000d020d7210 */ /* 0x000fe20007ffe806 */
[----:B0-----:R-:W0:Y:S02]  /*0140*/  MUFU.RCP R12, R12 ;  /* 0x0000000c000c7308 */ /* 0x001e240000001000 */
[----:B0-----:R-:W-:-:S06]  /*0150*/  VIADD R4, R12, 0xffffffe ;  /* 0x0ffffffe0c047836 */ /* 0x001fcc0000000000 */
[----:B------:R0:W1:Y:S02]  /*0160*/  F2I.FTZ.U32.TRUNC.NTZ R5, R4 ;  /* 0x0000000400057305 */ /* 0x000064000021f000 */
[----:B0-----:R-:W-:Y:S02]  /*0170*/  IMAD.MOV.U32 R4, RZ, RZ, RZ ;  /* 0x000000ffff047224 */ /* 0x001fe400078e00ff */
[----:B-1----:R-:W-:-:S04]  /*0180*/  IMAD.MOV R15, RZ, RZ, -R5 ;  /* 0x000000ffff0f7224 */ /* 0x002fc800078e0a05 */
[----:B------:R-:W-:-:S04]  /*0190*/  IMAD R15, R15, R10, RZ ;  /* 0x0000000a0f0f7224 */ /* 0x000fc800078e02ff */
[----:B------:R-:W-:-:S06]  /*01a0*/  IMAD.HI.U32 R12, R5, R15, R4 ;  /* 0x0000000f050c7227 */ /* 0x000fcc00078e0004 */
[----:B------:R-:W-:-:S04]  /*01b0*/  IMAD.HI.U32 R5, R12, R13, RZ ;  /* 0x0000000d0c057227 */ /* 0x000fc800078e00ff */
[----:B------:R-:W-:-:S04]  /*01c0*/  IMAD.MOV R2, RZ, RZ, -R5 ;  /* 0x000000ffff027224 */ /* 0x000fc800078e0a05 */
[----:B------:R-:W-:-:S05]  /*01d0*/  IMAD R13, R10, R2, R13 ;  /* 0x000000020a0d7224 */ /* 0x000fca00078e020d */
[----:B------:R-:W-:-:S13]  /*01e0*/  ISETP.GE.U32.AND P0, PT, R13, R10, PT ;  /* 0x0000000a0d00720c */ /* 0x000fda0003f06070 */
[----:B------:R-:W-:Y:S02]  /*01f0*/  @P0 IMAD.IADD R13, R13, 0x1, -R10 ;  /* 0x000000010d0d0824 */ /* 0x000fe400078e0a0a */
[----:B------:R-:W-:-:S03]  /*0200*/  @P0 VIADD R5, R5, 0x1 ;  /* 0x0000000105050836 */ /* 0x000fc60000000000 */
[----:B------:R-:W-:-:S13]  /*0210*/  ISETP.GE.U32.AND P1, PT, R13, R10, PT ;  /* 0x0000000a0d00720c */ /* 0x000fda0003f26070 */
[----:B------:R-:W-:Y:S01]  /*0220*/  @P1 VIADD R5, R5, 0x1 ;  /* 0x0000000105051836 */ /* 0x000fe20000000000 */
[----:B------:R-:W-:-:S05]  /*0230*/  @!P2 LOP3.LUT R5, RZ, R10, RZ, 0x33, !PT ;  /* 0x0000000aff05a212 */ /* 0x000fca00078e33ff */
[----:B------:R-:W-:Y:S02]  /*0240*/  IMAD.IADD R2, R6, 0x1, R5 ;  /* 0x0000000106027824 */ /* 0x000fe400078e0205 */
[----:B------:R-:W-:-:S03]  /*0250*/  IMAD.MOV.U32 R5, RZ, RZ, R11 ;  /* 0x000000ffff057224 */ /* 0x000fc600078e000b */
[C---:B------:R-:W-:Y:S02]  /*0260*/  LOP3.LUT R4, R2.reuse, 0x3, RZ, 0xc0, !PT ;  /* 0x0000000302047812 */ /* 0x040fe400078ec0ff */
[----:B------:R-:W-:Y:S02]  /*0270*/  ISETP.GE.U32.AND P1, PT, R2, 0x3, PT ;  /* 0x000000030200780c */ /* 0x000fe40003f26070 */
[----:B------:R-:W-:-:S13]  /*0280*/  ISETP.NE.AND P0, PT, R4, 0x3, PT ;  /* 0x000000030400780c */ /* 0x000fda0003f05270 */
[----:B------:R-:W-:Y:S05]  /*0290*/  @!P0 BRA `(.L_x_3) ;  /* 0x0000000000348947 */ /* 0x000fea0003800000 */
[----:B------:R-:W0:Y:S01]  /*02a0*/  S2R R6, SR_CgaCtaId ;  /* 0x0000000000067919 */ /* 0x000e220000008800 */
[----:B------:R-:W-:Y:S01]  /*02b0*/  MOV R5, 0x400 ;  /* 0x0000040000057802 */ /* 0x000fe20000000f00 */
[----:B------:R-:W-:Y:S02]  /*02c0*/  VIADD R2, R2, 0x1 ;  /* 0x0000000102027836 */ /* 0x000fe40000000000 */
[----:B------:R-:W-:-:S03]  /*02d0*/  IMAD.MOV.U32 R4, RZ, RZ, RZ ;  /* 0x000000ffff047224 */ /* 0x000fc600078e00ff */
[----:B------:R-:W-:Y:S02]  /*02e0*/  LOP3.LUT R13, R2, 0x3, RZ, 0xc0, !PT ;  /* 0x00000003020d7812 */ /* 0x000fe400078ec0ff */
[----:B0-----:R-:W-:Y:S01]  /*02f0*/  LEA R6, R6, R5, 0x18 ;  /* 0x0000000506067211 */ /* 0x001fe200078ec0ff */
[----:B------:R-:W-:-:S07]  /*0300*/  IMAD.MOV.U32 R5, RZ, RZ, R11 ;  /* 0x000000ffff057224 */ /* 0x000fce00078e000b */
.L_x_4:
[----:B------:R-:W-:Y:S02]  /*0310*/  IMAD R2, R5, 0x4, R6 ;  /* 0x0000000405027824 */ /* 0x000fe400078e0206 */
[----:B------:R-:W-:Y:S02]  /*0320*/  VIADD R4, R4, 0x1 ;  /* 0x0000000104047836 */ /* 0x000fe40000000000 */
[----:B------:R-:W-:Y:S01]  /*0330*/  IMAD.IADD R5, R10, 0x1, R5 ;  /* 0x000000010a057824 */ /* 0x000fe200078e0205 */
[----:B------:R0:W-:Y:S02]  /*0340*/  STS [R2], RZ ;  /* 0x000000ff02007388 */ /* 0x0001e40000000800 */
[----:B------:R-:W-:-:S13]  /*0350*/  ISETP.NE.AND P0, PT, R4, R13, PT ;  /* 0x0000000d0400720c */ /* 0x000fda0003f05270 */
[----:B0-----:R-:W-:Y:S05]  /*0360*/  @P0 BRA `(.L_x_4) ;  /* 0xfffffffc00e80947 */ /* 0x001fea000383ffff */
.L_x_3:
[----:B------:R-:W-:Y:S05]  /*0370*/  BSYNC.RECONVERGENT B1 ;  /* 0x0000000000017941 */ /* 0x000fea0003800200 */
.L_x_2:
[----:B------:R-:W-:Y:S05]  /*0380*/  @!P1 BRA `(.L_x_1) ;  /* 0x0000000000389947 */ /* 0x000fea0003800000 */
[----:B------:R-:W0:Y:S01]  /*0390*/  S2R R13, SR_CgaCtaId ;  /* 0x00000000000d7919 */ /* 0x000e220000008800 */
[----:B------:R-:W-:-:S04]  /*03a0*/  MOV R2, 0x400 ;  /* 0x0000040000027802 */ /* 0x000fc80000000f00 */
[----:B0-----:R-:W-:-:S07]  /*03b0*/  LEA R4, R13, R2, 0x18 ;  /* 0x000000020d047211 */ /* 0x001fce00078ec0ff */
.L_x_5:
[----:B0-----:R-:W-:Y:S02]  /*03c0*/  IMAD R17, R5, 0x4, R4 ;  /* 0x0000000405117824 */ /* 0x001fe400078e0204 */
[C---:B------:R-:W-:Y:S02]  /*03d0*/  IMAD R5, R10.reuse, 0x4, R5 ;  /* 0x000000040a057824 */ /* 0x040fe400078e0205 */
[C---:B------:R-:W-:Y:S01]  /*03e0*/  IMAD R13, R10.reuse, 0x4, R17 ;  /* 0x000000040a0d7824 */ /* 0x040fe200078e0211 */
[----:B------:R0:W-:Y:S02]  /*03f0*/  STS [R17], RZ ;  /* 0x000000ff11007388 */ /* 0x0001e40000000800 */
[----:B------:R-:W-:Y:S01]  /*0400*/  ISETP.GE.AND P0, PT, R5, R0, PT ;  /* 0x000000000500720c */ /* 0x000fe20003f06270 */
[C---:B------:R-:W-:Y:S01]  /*0410*/  IMAD R15, R10.reuse, 0x4, R13 ;  /* 0x000000040a0f7824 */ /* 0x040fe200078e020d */
[----:B------:R0:W-:Y:S03]  /*0420*/  STS [R13], RZ ;  /* 0x000000ff0d007388 */ /* 0x0001e60000000800 */
[----:B------:R-:W-:Y:S01]  /*0430*/  IMAD R2, R10, 0x4, R15 ;  /* 0x000000040a027824 */ /* 0x000fe200078e020f */
[----:B------:R0:W-:Y:S04]  /*0440*/  STS [R15], RZ ;  /* 0x000000ff0f007388 */ /* 0x0001e80000000800 */
[----:B------:R0:W-:Y:S03]  /*0450*/  STS [R2], RZ ;  /* 0x000000ff02007388 */ /* 0x0001e60000000800 */
[----:B------:R-:W-:Y:S05]  /*0460*/  @!P0 BRA `(.L_x_5) ;  /* 0xfffffffc00d48947 */ /* 0x000fea000383ffff */
.L_x_1:
[----:B------:R-:W-:Y:S05]  /*0470*/  BSYNC.RECONVERGENT B0 ;  /* 0x0000000000007941 */ /* 0x000fea0003800200 */
.L_x_0:
[----:B------:R-:W1:Y:S01]  /*0480*/  S2UR UR4, SR_CTAID.X ;  /* 0x00000000000479c3 */ /* 0x000e620000002500 */
[----:B------:R-:W2:Y:S01]  /*0490*/  LDCU UR5, c[0x0][0x390] ;  /* 0x00007200ff0577ac */ /* 0x000ea20008000800 */
[----:B------:R-:W-:Y:S02]  /*04a0*/  IMAD.SHL.U32 R14, R10, 0x10, RZ ;  /* 0x000000100a0e7824 */ /* 0x000fe400078e00ff */
[----:B------:R-:W-:Y:S01]  /*04b0*/  VIADD R6, R8, 0x1 ;  /* 0x0000000108067836 */ /* 0x000fe20000000000 */
[----:B------:R-:W3:Y:S01]  /*04c0*/  LDCU.64 UR6, c[0x0][0x358] ;  /* 0x00006b00ff0677ac */ /* 0x000ee20008000a00 */
[----:B-1----:R-:W-:Y:S02]  /*04d0*/  IMAD.WIDE.U32 R4, R14, UR4, RZ ;  /* 0x000000040e047c25 */ /* 0x002fe4000f8e00ff */
[----:B------:R-:W-:Y:S01]  /*04e0*/  BAR.SYNC.DEFER_BLOCKING 0x0 ;  /* 0x0000000000007b1d */ /* 0x000fe20000010000 */
[----:B--2---:R-:W-:-:S04]  /*04f0*/  ISETP.GE.U32.AND P0, PT, R4, UR5, PT ;  /* 0x0000000504007c0c */ /* 0x004fc8000bf06070 */
[----:B------:R-:W-:-:S13]  /*0500*/  ISETP.GE.U32.AND.EX P0, PT, R5, RZ, PT, P0 ;  /* 0x000000ff0500720c */ /* 0x000fda0003f06100 */
[----:B---3--:R-:W-:Y:S05]  /*0510*/  @P0 BRA `(.L_x_6) ;  /* 0x0000001000fc0947 */ /* 0x008fea0003800000 */
[----:B0-----:R-:W0:Y:S01]  /*0520*/  LDC R15, c[0x0][0x370] ;  /* 0x0000dc00ff0f7b82 */ /* 0x001e220000000800 */
[----:B------:R-:W-:Y:S01]  /*0530*/  SHF.R.U32.HI R0, RZ, 0x5, R11 ;  /* 0x00000005ff007819 */ /* 0x000fe2000001160b */
[----:B------:R-:W-:Y:S01]  /*0540*/  IMAD.MOV.U32 R13, RZ, RZ, RZ ;  /* 0x000000ffff0d7224 */ /* 0x000fe200078e00ff */
[----:B------:R-:W1:Y:S03]  /*0550*/  LDCU UR11, c[0x0][0x398] ;  /* 0x00007300ff0b77ac */ /* 0x000e660008000800 */
[----:B------:R-:W-:Y:S01]  /*0560*/  IMAD R3, R0, R6, -R3 ;  /* 0x0000000600037224 */ /* 0x000fe200078e0a03 */
[----:B------:R-:W2:Y:S01]  /*0570*/  LDCU UR12, c[0x0][0x394] ;  /* 0x00007280ff0c77ac */ /* 0x000ea20008000800 */
[----:B------:R-:W3:Y:S01]  /*0580*/  LDCU UR10, c[0x0][0x390] ;  /* 0x00007200ff0a77ac */ /* 0x000ee20008000800 */
[----:B------:R-:W4:Y:S01]  /*0590*/  LDCU.64 UR8, c[0x0][0x380] ;  /* 0x00007000ff0877ac */ /* 0x000f220008000a00 */
[----:B0-----:R-:W-:-:S04]  /*05a0*/  IMAD.WIDE.U32 R14, R14, R15, RZ ;  /* 0x0000000f0e0e7225 */ /* 0x001fc800078e00ff */
[----:B-1234-:R-:W-:-:S07]  /*05b0*/  IMAD.IADD R2, R15, 0x1, R13 ;  /* 0x000000010f027824 */ /* 0x01efce00078e020d */
.L_x_39:
[C---:B------:R-:W-:Y:S01]  /*05c0*/  IADD3 R13, P0, PT, R4.reuse, R11, RZ ;  /* 0x0000000b040d7210 */ /* 0x040fe20007f1e0ff */
[----:B------:R-:W-:Y:S01]  /*05d0*/  BSSY.RECONVERGENT B0, `(.L_x_7) ;  /* 0x0000019000007945 */ /* 0x000fe20003800200 */
[----:B------:R-:W-:Y:S02]  /*05e0*/  IADD3 R4, P4, PT, R4, R14, RZ ;  /* 0x0000000e04047210 */ /* 0x000fe40007f9e0ff */
[----:B------:R-:W-:Y:S01]  /*05f0*/  IADD3 R23, P1, PT, R10, R13, RZ ;  /* 0x0000000d0a177210 */ /* 0x000fe20007f3e0ff */
[----:B----4-:R-:W-:Y:S01]  /*0600*/  IMAD.X R0, RZ, RZ, R5, P0 ;  /* 0x000000ffff007224 */ /* 0x010fe200000e0605 */
[----:B------:R-:W-:Y:S02]  /*0610*/  ISETP.GE.U32.AND P0, PT, R13, UR10, PT ;  /* 0x0000000a0d007c0c */ /* 0x000fe4000bf06070 */
[----:B------:R-:W-:Y:S01]  /*0620*/  ISETP.GE.U32.AND P3, PT, R4, UR10, PT ;  /* 0x0000000a04007c0c */ /* 0x000fe2000bf66070 */
[----:B------:R-:W-:Y:S01]  /*0630*/  IMAD.X R25, RZ, RZ, R0, P1 ;  /* 0x000000ffff197224 */ /* 0x000fe200008e0600 */
[----:B------:R-:W-:-:S02]  /*0640*/  ISETP.GE.U32.AND.EX P0, PT, R0, RZ, PT, P0 ;  /* 0x000000ff0000720c */ /* 0x000fc40003f06100 */
[----:B------:R-:W-:-:S05]  /*0650*/  IADD3 R21, P1, PT, R10, R23, RZ ;  /* 0x000000170a157210 */ /* 0x000fca0007f3e0ff */
[----:B------:R-:W-:Y:S01]  /*0660*/  IMAD.X R24, RZ, RZ, R25, P1 ;  /* 0x000000ffff187224 */ /* 0x000fe200008e0619 */
[----:B------:R-:W-:-:S05]  /*0670*/  IADD3 R17, P1, PT, R10, R21, RZ ;  /* 0x000000150a117210 */ /* 0x000fca0007f3e0ff */
[----:B------:R-:W-:Y:S01]  /*0680*/  IMAD.X R20, RZ, RZ, R24, P1 ;  /* 0x000000ffff147224 */ /* 0x000fe200008e0618 */
[----:B0123--:R-:W-:Y:S07]  /*0690*/  @P0 BRA `(.L_x_8) ;  /* 0x0000000000300947 */ /* 0x00ffee0003800000 */
[----:B------:R-:W-:-:S04]  /*06a0*/  IADD3 R12, P0, PT, R13, UR8, RZ ;  /* 0x000000080d0c7c10 */ /* 0x000fc8000ff1e0ff */
[----:B------:R-:W-:-:S05]  /*06b0*/  IADD3.X R13, PT, PT, R0, UR9, RZ, P0, !PT ;  /* 0x00000009000d7c10 */ /* 0x000fca00087fe4ff */
[----:B------:R-:W2:Y:S02]  /*06c0*/  LDG.E.U8.CONSTANT R12, desc[UR6][R12.64] ;  /* 0x000000060c0c7981 */ /* 0x000ea4000c1e9100 */
[----:B--2---:R-:W-:-:S04]  /*06d0*/  ISETP.GT.U32.AND P0, PT, R12, UR11, PT ;  /* 0x0000000b0c007c0c */ /* 0x004fc8000bf04070 */
[----:B------:R-:W-:-:S13]  /*06e0*/  ISETP.LT.U32.OR P0, PT, R12, UR12, P0 ;  /* 0x0000000c0c007c0c */ /* 0x000fda0008701470 */
[----:B------:R-:W-:Y:S05]  /*06f0*/  @P0 BRA `(.L_x_8) ;  /* 0x0000000000180947 */ /* 0x000fea0003800000 */
[----:B------:R-:W0:Y:S01]  /*0700*/  S2UR UR5, SR_CgaCtaId ;  /* 0x00000000000579c3 */ /* 0x000e220000008800 */
[----:B------:R-:W-:Y:S01]  /*0710*/  UMOV UR4, 0x400 ;  /* 0x0000040000047882 */ /* 0x000fe20000000000 */
[----:B------:R-:W-:Y:S01]  /*0720*/  IMAD.IADD R0, R3, 0x1, R12 ;  /* 0x0000000103007824 */ /* 0x000fe200078e020c */
[----:B0-----:R-:W-:-:S06]  /*0730*/  ULEA UR4, UR5, UR4, 0x18 ;  /* 0x0000000405047291 */ /* 0x001fcc000f8ec0ff */
[----:B------:R-:W-:-:S05]  /*0740*/  LEA R0, R0, UR4, 0x2 ;  /* 0x0000000400007c11 */ /* 0x000fca000f8e10ff */
[----:B------:R0:W-:Y:S02]  /*0750*/  ATOMS.POPC.INC.32 RZ, [R0+URZ] ;  /* 0x0000000000ff7f8c */ /* 0x0001e4000d8000ff */
.L_x_8:
[----:B------:R-:W-:Y:S05]  /*0760*/  BSYNC.RECONVERGENT B0 ;  /* 0x0000000000007941 */ /* 0x000fea0003800200 */
.L_x_7:
[----:B------:R-:W-:Y:S01]  /*0770*/  ISETP.GE.U32.AND P0, PT, R23, UR10, PT ;  /* 0x0000000a17007c0c */ /* 0x000fe2000bf06070 */
[----:B------:R-:W-:Y:S01]  /*0780*/  BSSY.RECONVERGENT B0, `(.L_x_9) ;  /* 0x0000019000007945 */ /* 0x000fe20003800200 */
[C---:B------:R-:W-:Y:S02]  /*0790*/  IADD3 R22, P5, PT, R10.reuse, R17, RZ ;  /* 0x000000110a167210 */ /* 0x040fe40007fbe0ff */
[----:B------:R-:W-:Y:S02]  /*07a0*/  ISETP.GE.U32.AND.EX P0, PT, R25, RZ, PT, P0 ;  /* 0x000000ff1900720c */ /* 0x000fe40003f06100 */
[----:B------:R-:W-:Y:S01]  /*07b0*/  ISETP.GE.U32.AND P1, PT, R21, UR10, PT ;  /* 0x0000000a15007c0c */ /* 0x000fe2000bf26070 */
[----:B------:R-:W-:Y:S01]  /*07c0*/  IMAD.X R18, RZ, RZ, R20, P5 ;  /* 0x000000ffff127224 */ /* 0x000fe200028e0614 */
[----:B------:R-:W-:Y:S02]  /*07d0*/  IADD3 R27, P5, PT, R10, R22, RZ ;  /* 0x000000160a1b7210 */ /* 0x000fe40007fbe0ff */
[----:B------:R-:W-:-:S02]  /*07e0*/  ISETP.GE.U32.AND P2, PT, R17, UR10, PT ;  /* 0x0000000a11007c0c */ /* 0x000fc4000bf46070 */
[----:B------:R-:W-:Y:S01]  /*07f0*/  ISETP.GE.U32.AND.EX P1, PT, R24, RZ, PT, P1 ;  /* 0x000000ff1800720c */ /* 0x000fe20003f26110 */
[----:B------:R-:W-:Y:S01]  /*0800*/  IMAD.X R16, RZ, RZ, R18, P5 ;  /* 0x000000ffff107224 */ /* 0x000fe200028e0612 */
[----:B------:R-:W-:Y:S02]  /*0810*/  IADD3 R19, P5, PT, R10, R27, RZ ;  /* 0x0000001b0a137210 */ /* 0x000fe40007fbe0ff */
[----:B------:R-:W-:-:S03]  /*0820*/  ISETP.GE.U32.AND.EX P2, PT, R20, RZ, PT, P2 ;  /* 0x000000ff1400720c */ /* 0x000fc60003f46120 */
[----:B0-----:R-:W-:Y:S01]  /*0830*/  IMAD.X R0, RZ, RZ, R16, P5 ;  /* 0x000000ffff007224 */ /* 0x001fe200028e0610 */
[----:B------:R-:W-:Y:S09]  /*0840*/  @P0 BRA `(.L_x_10) ;  /* 0x0000000000300947 */ /* 0x000ff20003800000 */
        /* <DEDUP_REMOVED lines=12> */
.L_x_10:
[----:B------:R-:W-:Y:S05]  /*0910*/  BSYNC.RECONVERGENT B0 ;  /* 0x0000000000007941 */ /* 0x000fea0003800200 */
.L_x_9:
[----:B------:R-:W-:Y:S04]  /*0920*/  BSSY.RECONVERGENT B0, `(.L_x_11) ;  /* 0x000000e000007945 */ /* 0x000fe80003800200 */
[----:B------:R-:W-:Y:S05]  /*0930*/  @P1 BRA `(.L_x_12) ;  /* 0x0000000000301947 */ /* 0x000fea0003800000 */
[----:B0-----:R-:W-:-:S04]  /*0940*/  IADD3 R12, P0, PT, R21, UR8, RZ ;  /* 0x00000008150c7c10 */ /* 0x001fc8000ff1e0ff */
        /* <DEDUP_REMOVED lines=11> */
.L_x_12:
[----:B------:R-:W-:Y:S05]  /*0a00*/  BSYNC.RECONVERGENT B0 ;  /* 0x0000000000007941 */ /* 0x000fea0003800200 */
.L_x_11:
[----:B------:R-:W-:Y:S04]  /*0a10*/  BSSY.RECONVERGENT B0, `(.L_x_13) ;  /* 0x000000e000007945 */ /* 0x000fe80003800200 */
[----:B------:R-:W-:Y:S05]  /*0a20*/  @P2 BRA `(.L_x_14) ;  /* 0x0000000000302947 */ /* 0x000fea0003800000 */
[----:B01----:R-:W-:-:S04]  /*0a30*/  IADD3 R12, P0, PT, R17, UR8, RZ ;  /* 0x00000008110c7c10 */ /* 0x003fc8000ff1e0ff */
        /* <DEDUP_REMOVED lines=11> */
.L_x_14:
[----:B------:R-:W-:Y:S05]  /*0af0*/  BSYNC.RECONVERGENT B0 ;  /* 0x0000000000007941 */ /* 0x000fea0003800200 */
.L_x_13:
[----:B------:R-:W-:Y:S01]  /*0b00*/  ISETP.GE.U32.AND P0, PT, R22, UR10, PT ;  /* 0x0000000a16007c0c */ /* 0x000fe2000bf06070 */
[----:B------:R-:W-:Y:S01]  /*0b10*/  BSSY.RECONVERGENT B0, `(.L_x_15) ;  /* 0x0000019000007945 */ /* 0x000fe20003800200 */
[----:B------:R-:W-:Y:S02]  /*0b20*/  IADD3 R29, P5, PT, R10, R19, RZ ;  /* 0x000000130a1d7210 */ /* 0x000fe40007fbe0ff */
        /* <DEDUP_REMOVED lines=9> */
[----:B------:R-:W-:Y:S01]  /*0bc0*/  IMAD.X R20, RZ, RZ, R21, P5 ;  /* 0x000000ffff147224 */ /* 0x000fe200028e0615 */
[----:B------:R-:W-:Y:S09]  /*0bd0*/  @P0 BRA `(.L_x_16) ;  /* 0x0000000000300947 */ /* 0x000ff20003800000 */
[----:B012---:R-:W-:-:S04]  /*0be0*/  IADD3 R12, P0, PT, R22, UR8, RZ ;  /* 0x00000008160c7c10 */ /* 0x007fc8000ff1e0ff */
        /* <DEDUP_REMOVED lines=11> */
.L_x_16:
[----:B------:R-:W-:Y:S05]  /*0ca0*/  BSYNC.RECONVERGENT B0 ;  /* 0x0000000000007941 */ /* 0x000fea0003800200 */
.L_x_15:
[----:B------:R-:W-:Y:S04]  /*0cb0*/  BSSY.RECONVERGENT B0, `(.L_x_17) ;  /* 0x000000e000007945 */ /* 0x000fe80003800200 */
[----:B------:R-:W-:Y:S05]  /*0cc0*/  @P1 BRA `(.L_x_18) ;  /* 0x0000000000301947 */ /* 0x000fea0003800000 */
[----:B0123--:R-:W-:-:S04]  /*0cd0*/  IADD3 R12, P0, PT, R27, UR8, RZ ;  /* 0x000000081b0c7c10 */ /* 0x00ffc8000ff1e0ff */
        /* <DEDUP_REMOVED lines=11> */
.L_x_18:
[----:B------:R-:W-:Y:S05]  /*0d90*/  BSYNC.RECONVERGENT B0 ;  /* 0x0000000000007941 */ /* 0x000fea0003800200 */
.L_x_17:
[----:B------:R-:W-:Y:S04]  /*0da0*/  BSSY.RECONVERGENT B0, `(.L_x_19) ;  /* 0x000000e000007945 */ /* 0x000fe80003800200 */
[----:B------:R-:W-:Y:S05]  /*0db0*/  @P2 BRA `(.L_x_20) ;  /* 0x0000000000302947 */ /* 0x000fea0003800000 */
[----:B01234-:R-:W-:-:S04]  /*0dc0*/  IADD3 R12, P0, PT, R19, UR8, RZ ;  /* 0x00000008130c7c10 */ /* 0x01ffc8000ff1e0ff */
        /* <DEDUP_REMOVED lines=11> */
.L_x_20:
[----:B------:R-:W-:Y:S05]  /*0e80*/  BSYNC.RECONVERGENT B0 ;  /* 0x0000000000007941 */ /* 0x000fea0003800200 */
.L_x_19:
        /* <DEDUP_REMOVED lines=9> */
[----:B01234-:R-:W-:Y:S01]  /*0f20*/  IMAD.X R12, RZ, RZ, R18, P5 ;  /* 0x000000ffff0c7224 */ /* 0x01ffe200028e0612 */
[----:B------:R-:W-:Y:S02]  /*0f30*/  IADD3 R13, P5, PT, R10, R19, RZ ;  /* 0x000000130a0d7210 */ /* 0x000fe40007fbe0ff */
[----:B------:R-:W-:-:S03]  /*0f40*/  ISETP.GE.U32.AND.EX P2, PT, R20, RZ, PT, P2 ;  /* 0x000000ff1400720c */ /* 0x000fc60003f46120 */
[----:B------:R-:W-:Y:S01]  /*0f50*/  IMAD.X R0, RZ, RZ, R12, P5 ;  /* 0x000000ffff007224 */ /* 0x000fe200028e060c */
        /* <DEDUP_REMOVED lines=13> */
.L_x_22:
[----:B------:R-:W-:Y:S05]  /*1030*/  BSYNC.RECONVERGENT B0 ;  /* 0x0000000000007941 */ /* 0x000fea0003800200 */
.L_x_21:
        /* <DEDUP_REMOVED lines=14> */
.L_x_24:
[----:B------:R-:W-:Y:S05]  /*1120*/  BSYNC.RECONVERGENT B0 ;  /* 0x0000000000007941 */ /* 0x000fea0003800200 */
.L_x_23:
        /* <DEDUP_REMOVED lines=14> */
.L_x_26:
[----:B------:R-:W-:Y:S05]  /*1210*/  BSYNC.RECONVERGENT B0 ;  /* 0x0000000000007941 */ /* 0x000fea0003800200 */
.L_x_25:
[----:B------:R-:W-:Y:S01]  /*1220*/  IADD3 R21, P0, PT, R10, R13, RZ ;  /* 0x0000000d0a157210 */ /* 0x000fe20007f1e0ff */
[----:B------:R-:W-:Y:S01]  /*1230*/  IMAD.X R5, R5, 0x1, R2, P4 ;  /* 0x0000000105057824 */ /* 0x000fe200020e0602 */
[----:B------:R-:W-:Y:S01]  /*1240*/  ISETP.GE.U32.AND P4, PT, R27, UR10, PT ;  /* 0x0000000a1b007c0c */ /* 0x000fe2000bf86070 */
[----:B------:R-:W-:Y:S01]  /*1250*/  BSSY.RECONVERGENT B0, `(.L_x_27) ;  /* 0x000001f000007945 */ /* 0x000fe20003800200 */
[----:B------:R-:W-:Y:S01]  /*1260*/  ISETP.GE.U32.AND P2, PT, R19, UR10, PT ;  /* 0x0000000a13007c0c */ /* 0x000fe2000bf46070 */
[----:B------:R-:W-:Y:S01]  /*1270*/  IMAD.X R20, RZ, RZ, R0, P0 ;  /* 0x000000ffff147224 */ /* 0x000fe200000e0600 */
[----:B------:R-:W-:Y:S02]  /*1280*/  ISETP.GE.U32.AND.EX P4, PT, R18, RZ, PT, P4 ;  /* 0x000000ff1200720c */ /* 0x000fe40003f86140 */
[----:B------:R-:W-:Y:S02]  /*1290*/  IADD3 R23, P0, PT, R10, R21, RZ ;  /* 0x000000150a177210 */ /* 0x000fe40007f1e0ff */
[----:B------:R-:W-:-:S02]  /*12a0*/  ISETP.GE.U32.AND P1, PT, R13, UR10, PT ;  /* 0x0000000a0d007c0c */ /* 0x000fc4000bf26070 */
[----:B------:R-:W-:Y:S01]  /*12b0*/  IADD3 R24, P5, PT, R10, R23, RZ ;  /* 0x000000170a187210 */ /* 0x000fe20007fbe0ff */
[----:B------:R-:W-:Y:S01]  /*12c0*/  IMAD.X R22, RZ, RZ, R20, P0 ;  /* 0x000000ffff167224 */ /* 0x000fe200000e0614 */
[----:B------:R-:W-:Y:S02]  /*12d0*/  ISETP.GE.U32.AND P0, PT, R21, UR10, PT ;  /* 0x0000000a15007c0c */ /* 0x000fe4000bf06070 */
[----:B------:R-:W-:Y:S01]  /*12e0*/  ISETP.GE.U32.AND P6, PT, R23, UR10, PT ;  /* 0x0000000a17007c0c */ /* 0x000fe2000bfc6070 */
[----:B------:R-:W-:Y:S01]  /*12f0*/  IMAD.X R25, RZ, RZ, R22, P5 ;  /* 0x000000ffff197224 */ /* 0x000fe200028e0616 */
[----:B------:R-:W-:Y:S02]  /*1300*/  ISETP.GE.U32.AND P5, PT, R24, UR10, PT ;  /* 0x0000000a18007c0c */ /* 0x000fe4000bfa6070 */
[----:B------:R-:W-:Y:S02]  /*1310*/  ISETP.GE.U32.AND.EX P3, PT, R5, RZ, PT, P3 ;  /* 0x000000ff0500720c */ /* 0x000fe40003f66130 */
[----:B------:R-:W-:-:S02]  /*1320*/  ISETP.GE.U32.AND.EX P2, PT, R12, RZ, PT, P2 ;  /* 0x000000ff0c00720c */ /* 0x000fc40003f46120 */
[----:B------:R-:W-:Y:S02]  /*1330*/  ISETP.GE.U32.AND.EX P1, PT, R0, RZ, PT, P1 ;  /* 0x000000ff0000720c */ /* 0x000fe40003f26110 */
[----:B------:R-:W-:Y:S02]  /*1340*/  ISETP.GE.U32.AND.EX P0, PT, R20, RZ, PT, P0 ;  /* 0x000000ff1400720c */ /* 0x000fe40003f06100 */
[----:B------:R-:W-:Y:S02]  /*1350*/  ISETP.GE.U32.AND.EX P6, PT, R22, RZ, PT, P6 ;  /* 0x000000ff1600720c */ /* 0x000fe40003fc6160 */
[----:B------:R-:W-:Y:S01]  /*1360*/  ISETP.GE.U32.AND.EX P5, PT, R25, RZ, PT, P5 ;  /* 0x000000ff1900720c */ /* 0x000fe20003fa6150 */
[----:B------:R-:W-:-:S12]  /*1370*/  @P4 BRA `(.L_x_28) ;  /* 0x0000000000304947 */ /* 0x000fd80003800000 */
        /* <DEDUP_REMOVED lines=12> */
.L_x_28:
[----:B------:R-:W-:Y:S05]  /*1440*/  BSYNC.RECONVERGENT B0 ;  /* 0x0000000000007941 */ /* 0x000fea0003800200 */
.L_x_27:
        /* <DEDUP_REMOVED lines=14> */
.L_x_30:
[----:B------:R-:W-:Y:S05]  /*1530*/  BSYNC.RECONVERGENT B0 ;  /* 0x0000000000007941 */ /* 0x000fea0003800200 */
.L_x_29:
[----:B------:R-:W-:Y:S04]  /*1540*/  BSSY.RECONVERGENT B0, `(.L_x_31) ;  /* 0x000000e000007945 */ /* 0x000fe80003800200 */
[----:B------:R-:W-:Y:S05]  /*1550*/  @P1 BRA `(.L_x_32) ;  /* 0x0000000000301947 */ /* 0x000fea0003800000 */
[----:B----4-:R-:W-:-:S04]  /*1560*/  IADD3 R12, P1, PT, R13, UR8, RZ ;  /* 0x000000080d0c7c10 */ /* 0x010fc8000ff3e0ff */
[----:B------:R-:W-:-:S05]  /*1570*/  IADD3.X R13, PT, PT, R0, UR9, RZ, P1, !PT ;  /* 0x00000009000d7c10 */ /* 0x000fca0008ffe4ff */
[----:B------:R-:W4:Y:S02]  /*1580*/  LDG.E.U8.CONSTANT R12, desc[UR6][R12.64] ;  /* 0x000000060c0c7981 */ /* 0x000f24000c1e9100 */
[----:B----4-:R-:W-:-:S04]  /*1590*/  ISETP.GT.U32.AND P1, PT, R12, UR11, PT ;  /* 0x0000000b0c007c0c */ /* 0x010fc8000bf24070 */
[----:B------:R-:W-:-:S13]  /*15a0*/  ISETP.LT.U32.OR P1, PT, R12, UR12, P1 ;  /* 0x0000000c0c007c0c */ /* 0x000fda0008f21470 */
[----:B------:R-:W-:Y:S05]  /*15b0*/  @P1 BRA `(.L_x_32) ;  /* 0x0000000000181947 */ /* 0x000fea0003800000 */
[----:B------:R-:W4:Y:S01]  /*15c0*/  S2UR UR5, SR_CgaCtaId ;  /* 0x00000000000579c3 */ /* 0x000f220000008800 */
[----:B------:R-:W-:Y:S01]  /*15d0*/  UMOV UR4, 0x400 ;  /* 0x0000040000047882 */ /* 0x000fe20000000000 */
[----:B------:R-:W-:Y:S01]  /*15e0*/  IMAD.IADD R0, R3, 0x1, R12 ;  /* 0x0000000103007824 */ /* 0x000fe200078e020c */
[----:B----4-:R-:W-:-:S06]  /*15f0*/  ULEA UR4, UR5, UR4, 0x18 ;  /* 0x0000000405047291 */ /* 0x010fcc000f8ec0ff */
[----:B------:R-:W-:-:S05]  /*1600*/  LEA R0, R0, UR4, 0x2 ;  /* 0x0000000400007c11 */ /* 0x000fca000f8e10ff */
[----:B------:R4:W-:Y:S02]  /*1610*/  ATOMS.POPC.INC.32 RZ, [R0+URZ] ;  /* 0x0000000000ff7f8c */ /* 0x0009e4000d8000ff */
.L_x_32:
[----:B------:R-:W-:Y:S05]  /*1620*/  BSYNC.RECONVERGENT B0 ;  /* 0x0000000000007941 */ /* 0x000fea0003800200 */
.L_x_31:
        /* <DEDUP_REMOVED lines=14> */
.L_x_34:
[----:B------:R-:W-:Y:S05]  /*1710*/  BSYNC.RECONVERGENT B0 ;  /* 0x0000000000007941 */ /* 0x000fea0003800200 */
.L_x_33:
        /* <DEDUP_REMOVED lines=14> */
.L_x_36:
[----:B------:R-:W-:Y:S05]  /*1800*/  BSYNC.RECONVERGENT B0 ;  /* 0x0000000000007941 */ /* 0x000fea0003800200 */
.L_x_35:
[----:B------:R-:W-:Y:S04]  /*1810*/  BSSY.RECONVERGENT B0, `(.L_x_37) ;  /* 0x000000e000007945 */ /* 0x000fe80003800200 */
[----:B------:R-:W-:Y:S05]  /*1820*/  @P5 BRA `(.L_x_38) ;  /* 0x0000000000305947 */ /* 0x000fea0003800000 */
[----:B------:R-:W-:-:S04]  /*1830*/  IADD3 R24, P0, PT, R24, UR8, RZ ;  /* 0x0000000818187c10 */ /* 0x000fc8000ff1e0ff */
[----:B------:R-:W-:-:S05]  /*1840*/  IADD3.X R25, PT, PT, R25, UR9, RZ, P0, !PT ;  /* 0x0000000919197c10 */ /* 0x000fca00087fe4ff */
[----:B------:R-:W5:Y:S02]  /*1850*/  LDG.E.U8.CONSTANT R24, desc[UR6][R24.64] ;  /* 0x0000000618187981 */ /* 0x000f64000c1e9100 */
[----:B-----5:R-:W-:-:S04]  /*1860*/  ISETP.GT.U32.AND P0, PT, R24, UR11, PT ;  /* 0x0000000b18007c0c */ /* 0x020fc8000bf04070 */
[----:B------:R-:W-:-:S13]  /*1870*/  ISETP.LT.U32.OR P0, PT, R24, UR12, P0 ;  /* 0x0000000c18007c0c */ /* 0x000fda0008701470 */
[----:B------:R-:W-:Y:S05]  /*1880*/  @P0 BRA `(.L_x_38) ;  /* 0x0000000000180947 */ /* 0x000fea0003800000 */
[----:B------:R-:W5:Y:S01]  /*1890*/  S2UR UR5, SR_CgaCtaId ;  /* 0x00000000000579c3 */ /* 0x000f620000008800 */
[----:B------:R-:W-:Y:S01]  /*18a0*/  UMOV UR4, 0x400 ;  /* 0x0000040000047882 */ /* 0x000fe20000000000 */
[----:B----4-:R-:W-:Y:S01]  /*18b0*/  IMAD.IADD R0, R3, 0x1, R24 ;  /* 0x0000000103007824 */ /* 0x010fe200078e0218 */
[----:B-----5:R-:W-:-:S06]  /*18c0*/  ULEA UR4, UR5, UR4, 0x18 ;  /* 0x0000000405047291 */ /* 0x020fcc000f8ec0ff */
[----:B------:R-:W-:-:S05]  /*18d0*/  LEA R0, R0, UR4, 0x2 ;  /* 0x0000000400007c11 */ /* 0x000fca000f8e10ff */
[----:B------:R4:W-:Y:S02]  /*18e0*/  ATOMS.POPC.INC.32 RZ, [R0+URZ] ;  /* 0x0000000000ff7f8c */ /* 0x0009e4000d8000ff */
.L_x_38:
[----:B------:R-:W-:Y:S05]  /*18f0*/  BSYNC.RECONVERGENT B0 ;  /* 0x0000000000007941 */ /* 0x000fea0003800200 */
.L_x_37:
[----:B------:R-:W-:Y:S05]  /*1900*/  @!P3 BRA `(.L_x_39) ;  /* 0xffffffec002cb947 */ /* 0x000fea000383ffff */
.L_x_6:
[----:B------:R-:W-:Y:S01]  /*1910*/  BAR.SYNC.DEFER_BLOCKING 0x0 ;  /* 0x0000000000007b1d */ /* 0x000fe20000010000 */
[----:B------:R-:W-:-:S13]  /*1920*/  ISETP.GT.AND P0, PT, R11, R8, PT ;  /* 0x000000080b00720c */ /* 0x000fda0003f04270 */
[----:B------:R-:W-:Y:S05]  /*1930*/  @P0 EXIT ;  /* 0x000000000000094d */ /* 0x000fea0003800000 */
[C---:B----4-:R-:W-:Y:S01]  /*1940*/  LOP3.LUT R0, R7.reuse, 0x7, RZ, 0xc0, !PT ;  /* 0x0000000707007812 */ /* 0x050fe200078ec0ff */
[----:B0-----:R-:W-:Y:S01]  /*1950*/  VIADD R2, R7, 0xffffffff ;  /* 0xffffffff07027836 */ /* 0x001fe20000000000 */
[----:B------:R-:W-:-:S03]  /*1960*/  LOP3.LUT R18, R9, 0x60, RZ, 0xc0, !PT ;  /* 0x0000006009127812 */ /* 0x000fc600078ec0ff */
[----:B------:R-:W-:Y:S01]  /*1970*/  VIADD R0, R0, 0xffffffff ;  /* 0xffffffff00007836 */ /* 0x000fe20000000000 */
[----:B------:R-:W-:-:S04]  /*1980*/  ISETP.GE.U32.AND P0, PT, R2, 0x7, PT ;  /* 0x000000070200780c */ /* 0x000fc80003f06070 */
[----:B------:R-:W-:Y:S02]  /*1990*/  ISETP.GE.U32.AND P1, PT, R0, 0x3, PT ;  /* 0x000000030000780c */ /* 0x000fe40003f26070 */
[C---:B------:R-:W-:Y:S02]  /*19a0*/  LOP3.LUT R0, R7.reuse, 0x7fffff8, RZ, 0xc0, !PT ;  /* 0x07fffff807007812 */ /* 0x040fe400078ec0ff */
[----:B------:R-:W-:-:S03]  /*19b0*/  LOP3.LUT R7, R7, 0x78, RZ, 0xc0, !PT ;  /* 0x0000007807077812 */ /* 0x000fc600078ec0ff */
[----:B------:R-:W-:-:S07]  /*19c0*/  IMAD.MOV R0, RZ, RZ, -R0 ;  /* 0x000000ffff007224 */ /* 0x000fce00078e0a00 */
.L_x_47:
[----:B0-----:R-:W-:Y:S01]  /*19d0*/  CS2R R2, SRZ ;  /* 0x0000000000027805 */ /* 0x001fe2000001ff00 */
[----:B------:R-:W-:Y:S06]  /*19e0*/  @!P0 BRA `(.L_x_40) ;  /* 0x0000000000a08947 */ /* 0x000fec0003800000 */
[----:B------:R-:W0:Y:S01]  /*19f0*/  S2R R3, SR_CgaCtaId ;  /* 0x0000000000037919 */ /* 0x000e220000008800 */
[----:B------:R-:W-:Y:S01]  /*1a00*/  MOV R4, 0x400 ;  /* 0x0000040000047802 */ /* 0x000fe20000000f00 */
[----:B------:R-:W-:Y:S02]  /*1a10*/  IMAD.MOV.U32 R5, RZ, RZ, RZ ;  /* 0x000000ffff057224 */ /* 0x000fe400078e00ff */
[----:B------:R-:W-:Y:S02]  /*1a20*/  IMAD.MOV.U32 R12, RZ, RZ, R0 ;  /* 0x000000ffff0c7224 */ /* 0x000fe400078e0000 */
[----:B------:R-:W-:Y:S01]  /*1a30*/  IMAD.MOV.U32 R2, RZ, RZ, RZ ;  /* 0x000000ffff027224 */ /* 0x000fe200078e00ff */
[----:B0-----:R-:W-:-:S05]  /*1a40*/  LEA R4, R3, R4, 0x18 ;  /* 0x0000000403047211 */ /* 0x001fca00078ec0ff */
[----:B------:R-:W-:-:S07]  /*1a50*/  IMAD R3, R11, 0x4, R4 ;  /* 0x000000040b037824 */ /* 0x000fce00078e0204 */
.L_x_41:
[----:B------:R-:W-:Y:S02]  /*1a60*/  IMAD R13, R5, R6, R11 ;  /* 0x00000006050d7224 */ /* 0x000fe400078e020b */
[----:B------:R-:W-:Y:S02]  /*1a70*/  VIADD R12, R12, 0x8 ;  /* 0x000000080c0c7836 */ /* 0x000fe40000000000 */
[----:B------:R-:W-:Y:S02]  /*1a80*/  IMAD R13, R13, 0x4, R4 ;  /* 0x000000040d0d7824 */ /* 0x000fe400078e0204 */
[----:B------:R-:W-:Y:S01]  /*1a90*/  VIADD R5, R5, 0x8 ;  /* 0x0000000805057836 */ /* 0x000fe20000000000 */
[----:B------:R-:W-:Y:S01]  /*1aa0*/  ISETP.NE.AND P2, PT, R12, RZ, PT ;  /* 0x000000ff0c00720c */ /* 0x000fe20003f45270 */
[--C-:B------:R-:W-:Y:S02]  /*1ab0*/  IMAD R15, R6, 0x4, R13.reuse ;  /* 0x00000004060f7824 */ /* 0x100fe400078e020d */
[----:B------:R-:W-:-:S02]  /*1ac0*/  IMAD R14, R8, 0x4, R13 ;  /* 0x00000004080e7824 */ /* 0x000fc400078e020d */
[--C-:B------:R-:W-:Y:S01]  /*1ad0*/  IMAD R17, R6, 0x4, R15.reuse ;  /* 0x0000000406117824 */ /* 0x100fe200078e020f */
[----:B------:R0:W-:Y:S01]  /*1ae0*/  LDS R13, [R3] ;  /* 0x00000000030d7984 */ /* 0x0001e20000000800 */
[----:B------:R-:W-:Y:S02]  /*1af0*/  IMAD R15, R8, 0x4, R15 ;  /* 0x00000004080f7824 */ /* 0x000fe400078e020f */
[--C-:B------:R-:W-:Y:S01]  /*1b00*/  IMAD R19, R6, 0x4, R17.reuse ;  /* 0x0000000406137824 */ /* 0x100fe200078e0211 */
[----:B------:R-:W4:Y:S01]  /*1b10*/  LDS R14, [R14+0x4] ;  /* 0x000004000e0e7984 */ /* 0x000f220000000800 */
[----:B-123--:R-:W-:Y:S02]  /*1b20*/  IMAD R16, R8, 0x4, R17 ;  /* 0x0000000408107824 */ /* 0x00efe400078e0211 */
[--C-:B------:R-:W-:Y:S01]  /*1b30*/  IMAD R21, R6, 0x4, R19.reuse ;  /* 0x0000000406157824 */ /* 0x100fe200078e0213 */
[----:B------:R-:W-:Y:S01]  /*1b40*/  LDS R15, [R15+0x4] ;  /* 0x000004000f0f7984 */ /* 0x000fe20000000800 */
[----:B------:R-:W-:-:S02]  /*1b50*/  IMAD R17, R8, 0x4, R19 ;  /* 0x0000000408117824 */ /* 0x000fc400078e0213 */
[--C-:B------:R-:W-:Y:S01]  /*1b60*/  IMAD R23, R6, 0x4, R21.reuse ;  /* 0x0000000406177824 */ /* 0x100fe200078e0215 */
[----:B------:R-:W1:Y:S01]  /*1b70*/  LDS R16, [R16+0x4] ;  /* 0x0000040010107984 */ /* 0x000e620000000800 */
[----:B------:R-:W-:Y:S02]  /*1b80*/  IMAD R22, R8, 0x4, R21 ;  /* 0x0000000408167824 */ /* 0x000fe400078e0215 */
[--C-:B------:R-:W-:Y:S01]  /*1b90*/  IMAD R19, R6, 0x4, R23.reuse ;  /* 0x0000000406137824 */ /* 0x100fe200078e0217 */
[----:B------:R-:W-:Y:S01]  /*1ba0*/  LDS R17, [R17+0x4] ;  /* 0x0000040011117984 */ /* 0x000fe20000000800 */
[C---:B------:R-:W-:Y:S02]  /*1bb0*/  IMAD R21, R8.reuse, 0x4, R23 ;  /* 0x0000000408157824 */ /* 0x040fe400078e0217 */
[----:B------:R-:W-:Y:S02]  /*1bc0*/  IMAD R20, R8, 0x4, R19 ;  /* 0x0000000408147824 */ /* 0x000fe400078e0213 */
[----:B------:R-:W2:Y:S01]  /*1bd0*/  LDS R19, [R22+0x4] ;  /* 0x0000040016137984 */ /* 0x000ea20000000800 */
[----:B0-----:R-:W-:-:S03]  /*1be0*/  IMAD R3, R6, 0x20, R3 ;  /* 0x0000002006037824 */ /* 0x001fc600078e0203 */
[----:B------:R-:W-:Y:S04]  /*1bf0*/  LDS R21, [R21+0x4] ;  /* 0x0000040015157984 */ /* 0x000fe80000000800 */
[----:B------:R-:W0:Y:S01]  /*1c00*/  LDS R20, [R20+0x4] ;  /* 0x0000040014147984 */ /* 0x000e220000000800 */
[----:B----4-:R-:W-:-:S04]  /*1c10*/  IADD3 R14, PT, PT, R14, R13, R2 ;  /* 0x0000000d0e0e7210 */ /* 0x010fc80007ffe002 */
[----:B-1----:R-:W-:-:S04]  /*1c20*/  IADD3 R14, PT, PT, R16, R15, R14 ;  /* 0x0000000f100e7210 */ /* 0x002fc80007ffe00e */
[----:B--2---:R-:W-:-:S04]  /*1c30*/  IADD3 R14, PT, PT, R19, R17, R14 ;  /* 0x00000011130e7210 */ /* 0x004fc80007ffe00e */
[----:B0-----:R-:W-:Y:S01]  /*1c40*/  IADD3 R2, PT, PT, R20, R21, R14 ;  /* 0x0000001514027210 */ /* 0x001fe20007ffe00e */
[----:B------:R-:W-:Y:S06]  /*1c50*/  @P2 BRA `(.L_x_41) ;  /* 0xfffffffc00802947 */ /* 0x000fec000383ffff */
[----:B------:R-:W-:-:S07]  /*1c60*/  IMAD.MOV.U32 R3, RZ, RZ, R7 ;  /* 0x000000ffff037224 */ /* 0x000fce00078e0007 */
.L_x_40:
[----:B------:R-:W-:-:S13]  /*1c70*/  LOP3.LUT P2, RZ, R9, 0xe0, RZ, 0xc0, !PT ;  /* 0x000000e009ff7812 */ /* 0x000fda000784c0ff */
[----:B------:R-:W-:Y:S05]  /*1c80*/  @!P2 BRA `(.L_x_42) ;  /* 0x0000000000a4a947 */ /* 0x000fea0003800000 */
[----:B------:R-:W-:Y:S01]  /*1c90*/  ISETP.NE.AND P2, PT, R18, RZ, PT ;  /* 0x000000ff1200720c */ /* 0x000fe20003f45270 */
[----:B------:R-:W-:-:S12]  /*1ca0*/  @!P1 BRA `(.L_x_43) ;  /* 0x0000000000449947 */ /* 0x000fd80003800000 */
[----:B------:R-:W0:Y:S01]  /*1cb0*/  S2UR UR5, SR_CgaCtaId ;  /* 0x00000000000579c3 */ /* 0x000e220000008800 */
[----:B------:R-:W-:Y:S01]  /*1cc0*/  UMOV UR4, 0x400 ;  /* 0x0000040000047882 */ /* 0x000fe20000000000 */
[C---:B------:R-:W-:Y:S02]  /*1cd0*/  IMAD R4, R3.reuse, R6, R11 ;  /* 0x0000000603047224 */ /* 0x040fe400078e020b */
[----:B------:R-:W-:Y:S01]  /*1ce0*/  VIADD R3, R3, 0x4 ;  /* 0x0000000403037836 */ /* 0x000fe20000000000 */
[----:B0-----:R-:W-:-:S06]  /*1cf0*/  ULEA UR4, UR5, UR4, 0x18 ;  /* 0x0000000405047291 */ /* 0x001fcc000f8ec0ff */
[----:B------:R-:W-:-:S05]  /*1d00*/  LEA R5, R4, UR4, 0x2 ;  /* 0x0000000404057c11 */ /* 0x000fca000f8e10ff */
[--C-:B------:R-:W-:Y:S02]  /*1d10*/  IMAD R13, R6, 0x4, R5.reuse ;  /* 0x00000004060d7824 */ /* 0x100fe400078e0205 */
[----:B------:R-:W-:Y:S02]  /*1d20*/  IMAD R4, R8, 0x4, R5 ;  /* 0x0000000408047824 */ /* 0x000fe400078e0205 */
[--C-:B------:R-:W-:Y:S01]  /*1d30*/  IMAD R15, R6, 0x4, R13.reuse ;  /* 0x00000004060f7824 */ /* 0x100fe200078e020d */
[----:B------:R-:W-:Y:S01]  /*1d40*/  LDS R5, [R5] ;  /* 0x0000000005057984 */ /* 0x000fe20000000800 */
[C---:B------:R-:W-:Y:S02]  /*1d50*/  IMAD R13, R8.reuse, 0x4, R13 ;  /* 0x00000004080d7824 */ /* 0x040fe400078e020d */
[----:B------:R-:W-:Y:S01]  /*1d60*/  IMAD R12, R8, 0x4, R15 ;  /* 0x00000004080c7824 */ /* 0x000fe200078e020f */
[----:B------:R-:W0:Y:S04]  /*1d70*/  LDS R4, [R4+0x4] ;  /* 0x0000040004047984 */ /* 0x000e280000000800 */
[----:B------:R-:W-:Y:S04]  /*1d80*/  LDS R13, [R13+0x4] ;  /* 0x000004000d0d7984 */ /* 0x000fe80000000800 */
[----:B------:R-:W4:Y:S01]  /*1d90*/  LDS R12, [R12+0x4] ;  /* 0x000004000c0c7984 */ /* 0x000f220000000800 */
[----:B0-----:R-:W-:-:S04]  /*1da0*/  IADD3 R2, PT, PT, R4, R5, R2 ;  /* 0x0000000504027210 */ /* 0x001fc80007ffe002 */
[----:B----4-:R-:W-:-:S07]  /*1db0*/  IADD3 R2, PT, PT, R12, R13, R2 ;  /* 0x0000000d0c027210 */ /* 0x010fce0007ffe002 */
.L_x_43:
[----:B------:R-:W-:Y:S05]  /*1dc0*/  @!P2 BRA `(.L_x_42) ;  /* 0x000000000054a947 */ /* 0x000fea0003800000 */
[----:B------:R-:W-:Y:S02]  /*1dd0*/  ISETP.NE.AND P2, PT, R18, 0x20, PT ;  /* 0x000000201200780c */ /* 0x000fe40003f45270 */
[----:B------:R-:W-:-:S11]  /*1de0*/  LOP3.LUT P3, RZ, R9, 0x20, RZ, 0xc0, !PT ;  /* 0x0000002009ff7812 */ /* 0x000fd6000786c0ff */
[----:B------:R-:W-:Y:S05]  /*1df0*/  @!P2 BRA `(.L_x_44) ;  /* 0x000000000028a947 */ /* 0x000fea0003800000 */
[----:B------:R-:W0:Y:S01]  /*1e00*/  S2UR UR5, SR_CgaCtaId ;  /* 0x00000000000579c3 */ /* 0x000e220000008800 */
[----:B------:R-:W-:Y:S01]  /*1e10*/  UMOV UR4, 0x400 ;  /* 0x0000040000047882 */ /* 0x000fe20000000000 */
[C---:B------:R-:W-:Y:S02]  /*1e20*/  IMAD R4, R3.reuse, R6, R11 ;  /* 0x0000000603047224 */ /* 0x040fe400078e020b */
[----:B------:R-:W-:Y:S01]  /*1e30*/  VIADD R3, R3, 0x2 ;  /* 0x0000000203037836 */ /* 0x000fe20000000000 */
[----:B0-----:R-:W-:-:S06]  /*1e40*/  ULEA UR4, UR5, UR4, 0x18 ;  /* 0x0000000405047291 */ /* 0x001fcc000f8ec0ff */
[----:B------:R-:W-:-:S05]  /*1e50*/  LEA R5, R4, UR4, 0x2 ;  /* 0x0000000404057c11 */ /* 0x000fca000f8e10ff */
[----:B------:R-:W-:Y:S02]  /*1e60*/  IMAD R4, R8, 0x4, R5 ;  /* 0x0000000408047824 */ /* 0x000fe400078e0205 */
[----:B------:R-:W-:Y:S04]  /*1e70*/  LDS R5, [R5] ;  /* 0x0000000005057984 */ /* 0x000fe80000000800 */
[----:B------:R-:W0:Y:S02]  /*1e80*/  LDS R4, [R4+0x4] ;  /* 0x0000040004047984 */ /* 0x000e240000000800 */
[----:B0-----:R-:W-:-:S07]  /*1e90*/  IADD3 R2, PT, PT, R4, R5, R2 ;  /* 0x0000000504027210 */ /* 0x001fce0007ffe002 */
.L_x_44:
[----:B------:R-:W-:Y:S05]  /*1ea0*/  @!P3 BRA `(.L_x_42) ;  /* 0x00000000001cb947 */ /* 0x000fea0003800000 */
[----:B------:R-:W0:Y:S01]  /*1eb0*/  S2UR UR5, SR_CgaCtaId ;  /* 0x00000000000579c3 */ /* 0x000e220000008800 */
[----:B------:R-:W-:Y:S01]  /*1ec0*/  UMOV UR4, 0x400 ;  /* 0x0000040000047882 */ /* 0x000fe20000000000 */
[----:B------:R-:W-:Y:S01]  /*1ed0*/  IMAD R3, R3, R6, R11 ;  /* 0x0000000603037224 */ /* 0x000fe200078e020b */
[----:B0-----:R-:W-:-:S06]  /*1ee0*/  ULEA UR4, UR5, UR4, 0x18 ;  /* 0x0000000405047291 */ /* 0x001fcc000f8ec0ff */
[----:B------:R-:W-:-:S06]  /*1ef0*/  LEA R3, R3, UR4, 0x2 ;  /* 0x0000000403037c11 */ /* 0x000fcc000f8e10ff */
[----:B------:R-:W0:Y:S02]  /*1f00*/  LDS R3, [R3] ;  /* 0x0000000003037984 */ /* 0x000e240000000800 */
[----:B0-----:R-:W-:-:S07]  /*1f10*/  IMAD.IADD R2, R2, 0x1, R3 ;  /* 0x0000000102027824 */ /* 0x001fce00078e0203 */
.L_x_42:
[----:B------:R-:W-:Y:S01]  /*1f20*/  ISETP.NE.AND P2, PT, R2, RZ, PT ;  /* 0x000000ff0200720c */ /* 0x000fe20003f45270 */
[----:B------:R-:W-:-:S12]  /*1f30*/  BSSY.RECONVERGENT B0, `(.L_x_45) ;  /* 0x0000005000007945 */ /* 0x000fd80003800200 */
[----:B------:R-:W-:Y:S05]  /*1f40*/  @!P2 BRA `(.L_x_46) ;  /* 0x00000000000ca947 */ /* 0x000fea0003800000 */
[----:B------:R-:W0:Y:S02]  /*1f50*/  LDC.64 R4, c[0x0][0x388] ;  /* 0x0000e200ff047b82 */ /* 0x000e240000000a00 */
[----:B0-----:R-:W-:-:S05]  /*1f60*/  IMAD.WIDE.U32 R4, R11, 0x4, R4 ;  /* 0x000000040b047825 */ /* 0x001fca00078e0004 */
[----:B------:R0:W-:Y:S02]  /*1f70*/  REDG.E.ADD.STRONG.GPU desc[UR6][R4.64], R2 ;  /* 0x000000020400798e */ /* 0x0001e4000c12e106 */
.L_x_46:
[----:B------:R-:W-:Y:S05]  /*1f80*/  BSYNC.RECONVERGENT B0 ;  /* 0x0000000000007941 */ /* 0x000fea0003800200 */
.L_x_45:
[----:B------:R-:W-:-:S05]  /*1f90*/  IMAD.IADD R11, R10, 0x1, R11 ;  /* 0x000000010a0b7824 */ /* 0x000fca00078e020b */
[----:B------:R-:W-:-:S13]  /*1fa0*/  ISETP.GT.AND P2, PT, R11, R8, PT ;  /* 0x000000080b00720c */ /* 0x000fda0003f44270 */
[----:B------:R-:W-:Y:S05]  /*1fb0*/  @!P2 BRA `(.L_x_47) ;  /* 0xfffffff80084a947 */ /* 0x000fea000383ffff */
[----:B------:R-:W-:Y:S05]  /*1fc0*/  EXIT ;  /* 0x000000000000794d */ /* 0x000fea0003800000 */
.L_x_48:
[----:B------:R-:W-:-:S00]  /*1fd0*/  BRA `(.L_x_48) ;  /* 0xfffffffc00fc7947 */ /* 0x000fc0000383ffff */
[----:B------:R-:W-:-:S00]  /*1fe0*/  NOP ;  /* 0x0000000000007918 */ /* 0x000fc00000000000 */
        /* <DEDUP_REMOVED lines=9> */
.L_x_49:


//--------------------- .nv.shared._Z22histogram_range_kernelILi16EEvPKhPjjii --------------------------
	.section	.nv.shared._Z22histogram_range_kernelILi16EEvPKhPjjii,"aw",@nobits
	.sectionflags	@""
	.align	16
	.zero		1024


//--------------------- .nv.shared.reserved.0     --------------------------
	.section	.nv.shared.reserved.0,"aw",@nobits
	.weak		__nv_reservedSMEM_offset_0_alias
	.size		__nv_reservedSMEM_offset_0_alias, 0, 64
	.other		__nv_reservedSMEM_offset_0_alias,@"STO_CUDA_RESERVED_SHARED STV_DEFAULT"
__nv_reservedSMEM_offset_0_alias:
	.zero		0
	.zero		64


//--------------------- .nv.constant0._Z22histogram_range_kernelILi16EEvPKhPjjii --------------------------
	.section	.nv.constant0._Z22histogram_range_kernelILi16EEvPKhPjjii,"a",@progbits
	.sectionflags	@""
	.align	4
.nv.constant0._Z22histogram_range_kernelILi16EEvPKhPjjii:
	.zero		924


//--------------------- SYMBOLS --------------------------

	.type		.nv.reservedSmem.offset0,@object
	.size		.nv.reservedSmem.offset0,0x4
	.type		.nv.reservedSmem.cap,@object
	.size		.nv.reservedSmem.cap,0x4
